	.target	sm_80

	.elftype	@"ET_EXEC"


//--------------------- .note.nv.tkinfo           --------------------------
	.section	.note.nv.tkinfo,"",@"SHT_NOTE"
	.sectionflags	@"SHF_NOTE_NV_TKINFO"
	.tkinfo
        /*0018*/ 	.word	0x00000002
        /*0030*/ 	.string	""
        /*0030*/ 	.string	"ptxas"
        /*0030*/ 	.string	"Cuda compilation tools, release 13.0, V13.0.88"
        /*0030*/ 	.string	"Build cuda_13.0.r13.0/compiler.36424714_0"
        /*0030*/ 	.string	"-arch sm_80 -m 64 "



//--------------------- .note.nv.cuinfo           --------------------------
	.section	.note.nv.cuinfo,"",@"SHT_NOTE"
	.sectionflags	@"SHF_NOTE_NV_CUINFO"
        /*0018*/ 	.short	0x0002
        /*001a*/ 	.short	0x0050
        /*001c*/ 	.short	0x0082
	.zero		2


//--------------------- .nv.info                  --------------------------
	.section	.nv.info,"",@"SHT_CUDA_INFO"
	.align	4


	//----- nvinfo : EIATTR_REGCOUNT
	.align		4
        /*0000*/ 	.byte	0x04, 0x2f
        /*0002*/ 	.short	(.L_29 - .L_28)
	.align		4
.L_28:
        /*0004*/ 	.word	index@(_ZN4vllm3awq18dequantize_weightsEPiP6__halfS1_S3_i)
        /*0008*/ 	.word	0x00000013


	//----- nvinfo : EIATTR_FRAME_SIZE
	.align		4
.L_29:
        /*000c*/ 	.byte	0x04, 0x11
        /*000e*/ 	.short	(.L_31 - .L_30)
	.align		4
.L_30:
        /*0010*/ 	.word	index@(_ZN4vllm3awq18dequantize_weightsEPiP6__halfS1_S3_i)
        /*0014*/ 	.word	0x00000000


	//----- nvinfo : EIATTR_REGCOUNT
	.align		4
.L_31:
        /*0018*/ 	.byte	0x04, 0x2f
        /*001a*/ 	.short	(.L_33 - .L_32)
	.align		4
.L_32:
        /*001c*/ 	.word	index@(_ZN4vllm3awq31gemm_forward_4bit_cuda_m16nXk32ILi128EEEviiP6__halfPiS3_S4_iiiS3_)
        /*0020*/ 	.word	0x00000048


	//----- nvinfo : EIATTR_FRAME_SIZE
	.align		4
.L_33:
        /*0024*/ 	.byte	0x04, 0x11
        /*0026*/ 	.short	(.L_35 - .L_34)
	.align		4
.L_34:
        /*0028*/ 	.word	index@(_ZN4vllm3awq31gemm_forward_4bit_cuda_m16nXk32ILi128EEEviiP6__halfPiS3_S4_iiiS3_)
        /*002c*/ 	.word	0x00000000


	//----- nvinfo : EIATTR_REGCOUNT
	.align		4
.L_35:
        /*0030*/ 	.byte	0x04, 0x2f
        /*0032*/ 	.short	(.L_37 - .L_36)
	.align		4
.L_36:
        /*0034*/ 	.word	index@(_ZN4vllm3awq31gemm_forward_4bit_cuda_m16nXk32ILi64EEEviiP6__halfPiS3_S4_iiiS3_)
        /*0038*/ 	.word	0x00000038


	//----- nvinfo : EIATTR_FRAME_SIZE
	.align		4
.L_37:
        /*003c*/ 	.byte	0x04, 0x11
        /*003e*/ 	.short	(.L_39 - .L_38)
	.align		4
.L_38:
        /*0040*/ 	.word	index@(_ZN4vllm3awq31gemm_forward_4bit_cuda_m16nXk32ILi64EEEviiP6__halfPiS3_S4_iiiS3_)
        /*0044*/ 	.word	0x00000000


	//----- nvinfo : EIATTR_MIN_STACK_SIZE
	.align		4
.L_39:
        /*0048*/ 	.byte	0x04, 0x12
        /*004a*/ 	.short	(.L_41 - .L_40)
	.align		4
.L_40:
        /*004c*/ 	.word	index@(_ZN4vllm3awq31gemm_forward_4bit_cuda_m16nXk32ILi64EEEviiP6__halfPiS3_S4_iiiS3_)
        /*0050*/ 	.word	0x00000000


	//----- nvinfo : EIATTR_MIN_STACK_SIZE
	.align		4
.L_41:
        /*0054*/ 	.byte	0x04, 0x12
        /*0056*/ 	.short	(.L_43 - .L_42)
	.align		4
.L_42:
        /*0058*/ 	.word	index@(_ZN4vllm3awq31gemm_forward_4bit_cuda_m16nXk32ILi128EEEviiP6__halfPiS3_S4_iiiS3_)
        /*005c*/ 	.word	0x00000000


	//----- nvinfo : EIATTR_MIN_STACK_SIZE
	.align		4
.L_43:
        /*0060*/ 	.byte	0x04, 0x12
        /*0062*/ 	.short	(.L_45 - .L_44)
	.align		4
.L_44:
        /*0064*/ 	.word	index@(_ZN4vllm3awq18dequantize_weightsEPiP6__halfS1_S3_i)
        /*0068*/ 	.word	0x00000000
.L_45:


//--------------------- .nv.info._ZN4vllm3awq31gemm_forward_4bit_cuda_m16nXk32ILi64EEEviiP6__halfPiS3_S4_iiiS3_ --------------------------
	.section	.nv.info._ZN4vllm3awq31gemm_forward_4bit_cuda_m16nXk32ILi64EEEviiP6__halfPiS3_S4_iiiS3_,"",@"SHT_CUDA_INFO"
	.sectionflags	@""
	.align	4


	//----- nvinfo : EIATTR_CUDA_API_VERSION
	.align		4
        /*0000*/ 	.byte	0x04, 0x37
        /*0002*/ 	.short	(.L_47 - .L_46)
.L_46:
        /*0004*/ 	.word	0x00000082


	//----- nvinfo : EIATTR_SW2861232_WAR
	.align		4
.L_47:
        /*0008*/ 	.byte	0x01, 0x35
	.zero		2


	//----- nvinfo : EIATTR_PARAM_CBANK
	.align		4
        /*000c*/ 	.byte	0x04, 0x0a
        /*000e*/ 	.short	(.L_49 - .L_48)
	.align		4
.L_48:
        /*0010*/ 	.word	index@(.nv.constant0._ZN4vllm3awq31gemm_forward_4bit_cuda_m16nXk32ILi64EEEviiP6__halfPiS3_S4_iiiS3_)
        /*0014*/ 	.short	0x0160
        /*0016*/ 	.short	0x0040


	//----- nvinfo : EIATTR_CBANK_PARAM_SIZE
	.align		4
.L_49:
        /*0018*/ 	.byte	0x03, 0x19
        /*001a*/ 	.short	0x0040


	//----- nvinfo : EIATTR_KPARAM_INFO
	.align		4
        /*001c*/ 	.byte	0x04, 0x17
        /*001e*/ 	.short	(.L_51 - .L_50)
.L_50:
        /*0020*/ 	.word	0x00000000
        /*0024*/ 	.short	0x0009
        /*0026*/ 	.short	0x0038
        /*0028*/ 	.byte	0x00, 0xf0, 0x21, 0x00


	//----- nvinfo : EIATTR_KPARAM_INFO
	.align		4
.L_51:
        /*002c*/ 	.byte	0x04, 0x17
        /*002e*/ 	.short	(.L_53 - .L_52)
.L_52:
        /*0030*/ 	.word	0x00000000
        /*0034*/ 	.short	0x0008
        /*0036*/ 	.short	0x0030
        /*0038*/ 	.byte	0x00, 0xf0, 0x11, 0x00


	//----- nvinfo : EIATTR_KPARAM_INFO
	.align		4
.L_53:
        /*003c*/ 	.byte	0x04, 0x17
        /*003e*/ 	.short	(.L_55 - .L_54)
.L_54:
        /*0040*/ 	.word	0x00000000
        /*0044*/ 	.short	0x0007
        /*0046*/ 	.short	0x002c
        /*0048*/ 	.byte	0x00, 0xf0, 0x11, 0x00


	//----- nvinfo : EIATTR_KPARAM_INFO
	.align		4
.L_55:
        /*004c*/ 	.byte	0x04, 0x17
        /*004e*/ 	.short	(.L_57 - .L_56)
.L_56:
        /*0050*/ 	.word	0x00000000
        /*0054*/ 	.short	0x0006
        /*0056*/ 	.short	0x0028
        /*0058*/ 	.byte	0x00, 0xf0, 0x11, 0x00


	//----- nvinfo : EIATTR_KPARAM_INFO
	.align		4
.L_57:
        /*005c*/ 	.byte	0x04, 0x17
        /*005e*/ 	.short	(.L_59 - .L_58)
.L_58:
        /*0060*/ 	.word	0x00000000
        /*0064*/ 	.short	0x0005
        /*0066*/ 	.short	0x0020
        /*0068*/ 	.byte	0x00, 0xf0, 0x21, 0x00


	//----- nvinfo : EIATTR_KPARAM_INFO
	.align		4
.L_59:
        /*006c*/ 	.byte	0x04, 0x17
        /*006e*/ 	.short	(.L_61 - .L_60)
.L_60:
        /*0070*/ 	.word	0x00000000
        /*0074*/ 	.short	0x0004
        /*0076*/ 	.short	0x0018
        /*0078*/ 	.byte	0x00, 0xf0, 0x21, 0x00


	//----- nvinfo : EIATTR_KPARAM_INFO
	.align		4
.L_61:
        /*007c*/ 	.byte	0x04, 0x17
        /*007e*/ 	.short	(.L_63 - .L_62)
.L_62:
        /*0080*/ 	.word	0x00000000
        /*0084*/ 	.short	0x0003
        /*0086*/ 	.short	0x0010
        /*0088*/ 	.byte	0x00, 0xf0, 0x21, 0x00


	//----- nvinfo : EIATTR_KPARAM_INFO
	.align		4
.L_63:
        /*008c*/ 	.byte	0x04, 0x17
        /*008e*/ 	.short	(.L_65 - .L_64)
.L_64:
        /*0090*/ 	.word	0x00000000
        /*0094*/ 	.short	0x0002
        /*0096*/ 	.short	0x0008
        /*0098*/ 	.byte	0x00, 0xf0, 0x21, 0x00


	//----- nvinfo : EIATTR_KPARAM_INFO
	.align		4
.L_65:
        /*009c*/ 	.byte	0x04, 0x17
        /*009e*/ 	.short	(.L_67 - .L_66)
.L_66:
        /*00a0*/ 	.word	0x00000000
        /*00a4*/ 	.short	0x0001
        /*00a6*/ 	.short	0x0004
        /*00a8*/ 	.byte	0x00, 0xf0, 0x11, 0x00


	//----- nvinfo : EIATTR_KPARAM_INFO
	.align		4
.L_67:
        /*00ac*/ 	.byte	0x04, 0x17
        /*00ae*/ 	.short	(.L_69 - .L_68)
.L_68:
        /*00b0*/ 	.word	0x00000000
        /*00b4*/ 	.short	0x0000
        /*00b6*/ 	.short	0x0000
        /*00b8*/ 	.byte	0x00, 0xf0, 0x11, 0x00


	//----- nvinfo : EIATTR_MAXREG_COUNT
	.align		4
.L_69:
        /*00bc*/ 	.byte	0x03, 0x1b
        /*00be*/ 	.short	0x00ff


	//----- nvinfo : EIATTR_NUM_BARRIERS
	.align		4
        /*00c0*/ 	.byte	0x02, 0x4c
        /*00c2*/ 	.byte	0x01
	.zero		1


	//----- nvinfo : EIATTR_MERCURY_ISA_VERSION
	.align		4
        /*00c4*/ 	.byte	0x03, 0x5f
        /*00c6*/ 	.short	0x0000


	//----- nvinfo : EIATTR_EXIT_INSTR_OFFSETS
	.align		4
        /*00c8*/ 	.byte	0x04, 0x1c
        /*00ca*/ 	.short	(.L_71 - .L_70)


	//   ....[0]....
.L_70:
        /*00cc*/ 	.word	0x00001aa0


	//   ....[1]....
        /*00d0*/ 	.word	0x00001af0


	//----- nvinfo : EIATTR_MAX_THREADS
	.align		4
.L_71:
        /*00d4*/ 	.byte	0x04, 0x05
        /*00d6*/ 	.short	(.L_73 - .L_72)
.L_72:
        /*00d8*/ 	.word	0x00000040
        /*00dc*/ 	.word	0x00000001
        /*00e0*/ 	.word	0x00000001
.L_73:


//--------------------- .nv.info._ZN4vllm3awq31gemm_forward_4bit_cuda_m16nXk32ILi128EEEviiP6__halfPiS3_S4_iiiS3_ --------------------------
	.section	.nv.info._ZN4vllm3awq31gemm_forward_4bit_cuda_m16nXk32ILi128EEEviiP6__halfPiS3_S4_iiiS3_,"",@"SHT_CUDA_INFO"
	.sectionflags	@""
	.align	4


	//----- nvinfo : EIATTR_CUDA_API_VERSION
	.align		4
        /*0000*/ 	.byte	0x04, 0x37
        /*0002*/ 	.short	(.L_75 - .L_74)
.L_74:
        /*0004*/ 	.word	0x00000082


	//----- nvinfo : EIATTR_SW2861232_WAR
	.align		4
.L_75:
        /*0008*/ 	.byte	0x01, 0x35
	.zero		2


	//----- nvinfo : EIATTR_PARAM_CBANK
	.align		4
        /*000c*/ 	.byte	0x04, 0x0a
        /*000e*/ 	.short	(.L_77 - .L_76)
	.align		4
.L_76:
        /*0010*/ 	.word	index@(.nv.constant0._ZN4vllm3awq31gemm_forward_4bit_cuda_m16nXk32ILi128EEEviiP6__halfPiS3_S4_iiiS3_)
        /*0014*/ 	.short	0x0160
        /*0016*/ 	.short	0x0040


	//----- nvinfo : EIATTR_CBANK_PARAM_SIZE
	.align		4
.L_77:
        /*0018*/ 	.byte	0x03, 0x19
        /*001a*/ 	.short	0x0040


	//----- nvinfo : EIATTR_KPARAM_INFO
	.align		4
        /*001c*/ 	.byte	0x04, 0x17
        /*001e*/ 	.short	(.L_79 - .L_78)
.L_78:
        /*0020*/ 	.word	0x00000000
        /*0024*/ 	.short	0x0009
        /*0026*/ 	.short	0x0038
        /*0028*/ 	.byte	0x00, 0xf0, 0x21, 0x00


	//----- nvinfo : EIATTR_KPARAM_INFO
	.align		4
.L_79:
        /*002c*/ 	.byte	0x04, 0x17
        /*002e*/ 	.short	(.L_81 - .L_80)
.L_80:
        /*0030*/ 	.word	0x00000000
        /*0034*/ 	.short	0x0008
        /*0036*/ 	.short	0x0030
        /*0038*/ 	.byte	0x00, 0xf0, 0x11, 0x00


	//----- nvinfo : EIATTR_KPARAM_INFO
	.align		4
.L_81:
        /*003c*/ 	.byte	0x04, 0x17
        /*003e*/ 	.short	(.L_83 - .L_82)
.L_82:
        /*0040*/ 	.word	0x00000000
        /*0044*/ 	.short	0x0007
        /*0046*/ 	.short	0x002c
        /*0048*/ 	.byte	0x00, 0xf0, 0x11, 0x00


	//----- nvinfo : EIATTR_KPARAM_INFO
	.align		4
.L_83:
        /*004c*/ 	.byte	0x04, 0x17
        /*004e*/ 	.short	(.L_85 - .L_84)
.L_84:
        /*0050*/ 	.word	0x00000000
        /*0054*/ 	.short	0x0006
        /*0056*/ 	.short	0x0028
        /*0058*/ 	.byte	0x00, 0xf0, 0x11, 0x00


	//----- nvinfo : EIATTR_KPARAM_INFO
	.align		4
.L_85:
        /*005c*/ 	.byte	0x04, 0x17
        /*005e*/ 	.short	(.L_87 - .L_86)
.L_86:
        /*0060*/ 	.word	0x00000000
        /*0064*/ 	.short	0x0005
        /*0066*/ 	.short	0x0020
        /*0068*/ 	.byte	0x00, 0xf0, 0x21, 0x00


	//----- nvinfo : EIATTR_KPARAM_INFO
	.align		4
.L_87:
        /*006c*/ 	.byte	0x04, 0x17
        /*006e*/ 	.short	(.L_89 - .L_88)
.L_88:
        /*0070*/ 	.word	0x00000000
        /*0074*/ 	.short	0x0004
        /*0076*/ 	.short	0x0018
        /*0078*/ 	.byte	0x00, 0xf0, 0x21, 0x00


	//----- nvinfo : EIATTR_KPARAM_INFO
	.align		4
.L_89:
        /*007c*/ 	.byte	0x04, 0x17
        /*007e*/ 	.short	(.L_91 - .L_90)
.L_90:
        /*0080*/ 	.word	0x00000000
        /*0084*/ 	.short	0x0003
        /*0086*/ 	.short	0x0010
        /*0088*/ 	.byte	0x00, 0xf0, 0x21, 0x00


	//----- nvinfo : EIATTR_KPARAM_INFO
	.align		4
.L_91:
        /*008c*/ 	.byte	0x04, 0x17
        /*008e*/ 	.short	(.L_93 - .L_92)
.L_92:
        /*0090*/ 	.word	0x00000000
        /*0094*/ 	.short	0x0002
        /*0096*/ 	.short	0x0008
        /*0098*/ 	.byte	0x00, 0xf0, 0x21, 0x00


	//----- nvinfo : EIATTR_KPARAM_INFO
	.align		4
.L_93:
        /*009c*/ 	.byte	0x04, 0x17
        /*009e*/ 	.short	(.L_95 - .L_94)
.L_94:
        /*00a0*/ 	.word	0x00000000
        /*00a4*/ 	.short	0x0001
        /*00a6*/ 	.short	0x0004
        /*00a8*/ 	.byte	0x00, 0xf0, 0x11, 0x00


	//----- nvinfo : EIATTR_KPARAM_INFO
	.align		4
.L_95:
        /*00ac*/ 	.byte	0x04, 0x17
        /*00ae*/ 	.short	(.L_97 - .L_96)
.L_96:
        /*00b0*/ 	.word	0x00000000
        /*00b4*/ 	.short	0x0000
        /*00b6*/ 	.short	0x0000
        /*00b8*/ 	.byte	0x00, 0xf0, 0x11, 0x00


	//----- nvinfo : EIATTR_MAXREG_COUNT
	.align		4
.L_97:
        /*00bc*/ 	.byte	0x03, 0x1b
        /*00be*/ 	.short	0x00ff


	//----- nvinfo : EIATTR_NUM_BARRIERS
	.align		4
        /*00c0*/ 	.byte	0x02, 0x4c
        /*00c2*/ 	.byte	0x01
	.zero		1


	//----- nvinfo : EIATTR_MERCURY_ISA_VERSION
	.align		4
        /*00c4*/ 	.byte	0x03, 0x5f
        /*00c6*/ 	.short	0x0000


	//----- nvinfo : EIATTR_INT_WARP_WIDE_INSTR_OFFSETS
	.align		4
        /*00c8*/ 	.byte	0x04, 0x31
        /*00ca*/ 	.short	(.L_99 - .L_98)


	//   ....[0]....
.L_98:
        /*00cc*/ 	.word	0x00000b00


	//----- nvinfo : EIATTR_EXIT_INSTR_OFFSETS
	.align		4
.L_99:
        /*00d0*/ 	.byte	0x04, 0x1c
        /*00d2*/ 	.short	(.L_101 - .L_100)


	//   ....[0]....
.L_100:
        /*00d4*/ 	.word	0x000023e0


	//   ....[1]....
        /*00d8*/ 	.word	0x00002430


	//----- nvinfo : EIATTR_MAX_THREADS
	.align		4
.L_101:
        /*00dc*/ 	.byte	0x04, 0x05
        /*00de*/ 	.short	(.L_103 - .L_102)
.L_102:
        /*00e0*/ 	.word	0x00000040
        /*00e4*/ 	.word	0x00000001
        /*00e8*/ 	.word	0x00000001
.L_103:


//--------------------- .nv.info._ZN4vllm3awq18dequantize_weightsEPiP6__halfS1_S3_i --------------------------
	.section	.nv.info._ZN4vllm3awq18dequantize_weightsEPiP6__halfS1_S3_i,"",@"SHT_CUDA_INFO"
	.sectionflags	@""
	.align	4


	//----- nvinfo : EIATTR_CUDA_API_VERSION
	.align		4
        /*0000*/ 	.byte	0x04, 0x37
        /*0002*/ 	.short	(.L_105 - .L_104)
.L_104:
        /*0004*/ 	.word	0x00000082


	//----- nvinfo : EIATTR_SW2861232_WAR
	.align		4
.L_105:
        /*0008*/ 	.byte	0x01, 0x35
	.zero		2


	//----- nvinfo : EIATTR_PARAM_CBANK
	.align		4
        /*000c*/ 	.byte	0x04, 0x0a
        /*000e*/ 	.short	(.L_107 - .L_106)
	.align		4
.L_106:
        /*0010*/ 	.word	index@(.nv.constant0._ZN4vllm3awq18dequantize_weightsEPiP6__halfS1_S3_i)
        /*0014*/ 	.short	0x0160
        /*0016*/ 	.short	0x0024


	//----- nvinfo : EIATTR_CBANK_PARAM_SIZE
	.align		4
.L_107:
        /*0018*/ 	.byte	0x03, 0x19
        /*001a*/ 	.short	0x0024


	//----- nvinfo : EIATTR_KPARAM_INFO
	.align		4
        /*001c*/ 	.byte	0x04, 0x17
        /*001e*/ 	.short	(.L_109 - .L_108)
.L_108:
        /*0020*/ 	.word	0x00000000
        /*0024*/ 	.short	0x0004
        /*0026*/ 	.short	0x0020
        /*0028*/ 	.byte	0x00, 0xf0, 0x11, 0x00


	//----- nvinfo : EIATTR_KPARAM_INFO
	.align		4
.L_109:
        /*002c*/ 	.byte	0x04, 0x17
        /*002e*/ 	.short	(.L_111 - .L_110)
.L_110:
        /*0030*/ 	.word	0x00000000
        /*0034*/ 	.short	0x0003
        /*0036*/ 	.short	0x0018
        /*0038*/ 	.byte	0x00, 0xf0, 0x21, 0x00


	//----- nvinfo : EIATTR_KPARAM_INFO
	.align		4
.L_111:
        /*003c*/ 	.byte	0x04, 0x17
        /*003e*/ 	.short	(.L_113 - .L_112)
.L_112:
        /*0040*/ 	.word	0x00000000
        /*0044*/ 	.short	0x0002
        /*0046*/ 	.short	0x0010
        /*0048*/ 	.byte	0x00, 0xf0, 0x21, 0x00


	//----- nvinfo : EIATTR_KPARAM_INFO
	.align		4
.L_113:
        /*004c*/ 	.byte	0x04, 0x17
        /*004e*/ 	.short	(.L_115 - .L_114)
.L_114:
        /*0050*/ 	.word	0x00000000
        /*0054*/ 	.short	0x0001
        /*0056*/ 	.short	0x0008
        /*0058*/ 	.byte	0x00, 0xf0, 0x21, 0x00


	//----- nvinfo : EIATTR_KPARAM_INFO
	.align		4
.L_115:
        /*005c*/ 	.byte	0x04, 0x17
        /*005e*/ 	.short	(.L_117 - .L_116)
.L_116:
        /*0060*/ 	.word	0x00000000
        /*0064*/ 	.short	0x0000
        /*0066*/ 	.short	0x0000
        /*0068*/ 	.byte	0x00, 0xf0, 0x21, 0x00


	//----- nvinfo : EIATTR_MAXREG_COUNT
	.align		4
.L_117:
        /*006c*/ 	.byte	0x03, 0x1b
        /*006e*/ 	.short	0x00ff


	//----- nvinfo : EIATTR_MERCURY_ISA_VERSION
	.align		4
        /*0070*/ 	.byte	0x03, 0x5f
        /*0072*/ 	.short	0x0000


	//----- nvinfo : EIATTR_EXIT_INSTR_OFFSETS
	.align		4
        /*0074*/ 	.byte	0x04, 0x1c
        /*0076*/ 	.short	(.L_119 - .L_118)


	//   ....[0]....
.L_118:
        /*0078*/ 	.word	0x000005a0


	//----- nvinfo : EIATTR_MAX_THREADS
	.align		4
.L_119:
        /*007c*/ 	.byte	0x04, 0x05
        /*007e*/ 	.short	(.L_121 - .L_120)
.L_120:
        /*0080*/ 	.word	0x00000040
        /*0084*/ 	.word	0x00000001
        /*0088*/ 	.word	0x00000001
.L_121:


//--------------------- .nv.callgraph             --------------------------
	.section	.nv.callgraph,"",@"SHT_CUDA_CALLGRAPH"
	.align	4
	.sectionentsize	8
	.align		4
        /*0000*/ 	.word	0x00000000
	.align		4
        /*0004*/ 	.word	0xffffffff
	.align		4
        /*0008*/ 	.word	0x00000000
	.align		4
        /*000c*/ 	.word	0xfffffffe
	.align		4
        /*0010*/ 	.word	0x00000000
	.align		4
        /*0014*/ 	.word	0xfffffffd
	.align		4
        /*0018*/ 	.word	0x00000000
	.align		4
        /*001c*/ 	.word	0xfffffffc


//--------------------- .nv.rel.action            --------------------------
	.section	.nv.rel.action,"",@"SHT_CUDA_RELOCINFO"
	.align	8
	.sectionentsize	8
        /*0000*/ 	.byte	0x73, 0x00, 0x00, 0x00, 0x00, 0x00, 0x00, 0x00, 0x00, 0x00, 0x00, 0x11, 0x25, 0x00, 0x05, 0x36


//--------------------- .nv.constant4             --------------------------
	.section	.nv.constant4,"a",@progbits
	.align	8
	.align		8
.nv.constant4:
        /*0000*/ 	.dword	_ZN46_INTERNAL_2929255b_15_gemm_kernels_cu_085197fa4cuda3std3__45__cpo5beginE
	.align		8
        /*0008*/ 	.dword	_ZN46_INTERNAL_2929255b_15_gemm_kernels_cu_085197fa4cuda3std3__45__cpo3endE
	.align		8
        /*0010*/ 	.dword	_ZN46_INTERNAL_2929255b_15_gemm_kernels_cu_085197fa4cuda3std3__45__cpo6cbeginE
	.align		8
        /*0018*/ 	.dword	_ZN46_INTERNAL_2929255b_15_gemm_kernels_cu_085197fa4cuda3std3__45__cpo4cendE
	.align		8
        /*0020*/ 	.dword	_ZN46_INTERNAL_2929255b_15_gemm_kernels_cu_085197fa4cuda3std3__45__cpo6rbeginE
	.align		8
        /*0028*/ 	.dword	_ZN46_INTERNAL_2929255b_15_gemm_kernels_cu_085197fa4cuda3std3__45__cpo4rendE
	.align		8
        /*0030*/ 	.dword	_ZN46_INTERNAL_2929255b_15_gemm_kernels_cu_085197fa4cuda3std3__45__cpo7crbeginE
	.align		8
        /*0038*/ 	.dword	_ZN46_INTERNAL_2929255b_15_gemm_kernels_cu_085197fa4cuda3std3__45__cpo5crendE
	.align		8
        /*0040*/ 	.dword	_ZN46_INTERNAL_2929255b_15_gemm_kernels_cu_085197fa4cuda3std3__448_GLOBAL__N__2929255b_15_gemm_kernels_cu_085197fa6ignoreE
	.align		8
        /*0048*/ 	.dword	_ZN46_INTERNAL_2929255b_15_gemm_kernels_cu_085197fa4cuda3std3__419piecewise_constructE
	.align		8
        /*0050*/ 	.dword	_ZN46_INTERNAL_2929255b_15_gemm_kernels_cu_085197fa4cuda3std3__48in_placeE
	.align		8
        /*0058*/ 	.dword	_ZN46_INTERNAL_2929255b_15_gemm_kernels_cu_085197fa4cuda3std3__420unreachable_sentinelE
	.align		8
        /*0060*/ 	.dword	_ZN46_INTERNAL_2929255b_15_gemm_kernels_cu_085197fa4cuda3std6ranges3__45__cpo4swapE
	.align		8
        /*0068*/ 	.dword	_ZN46_INTERNAL_2929255b_15_gemm_kernels_cu_085197fa4cuda3std6ranges3__45__cpo9iter_moveE
	.align		8
        /*0070*/ 	.dword	_ZN46_INTERNAL_2929255b_15_gemm_kernels_cu_085197fa4cuda3std6ranges3__45__cpo5beginE
	.align		8
        /*0078*/ 	.dword	_ZN46_INTERNAL_2929255b_15_gemm_kernels_cu_085197fa4cuda3std6ranges3__45__cpo3endE
	.align		8
        /*0080*/ 	.dword	_ZN46_INTERNAL_2929255b_15_gemm_kernels_cu_085197fa4cuda3std6ranges3__45__cpo6cbeginE
	.align		8
        /*0088*/ 	.dword	_ZN46_INTERNAL_2929255b_15_gemm_kernels_cu_085197fa4cuda3std6ranges3__45__cpo4cendE
	.align		8
        /*0090*/ 	.dword	_ZN46_INTERNAL_2929255b_15_gemm_kernels_cu_085197fa4cuda3std6ranges3__45__cpo7advanceE
	.align		8
        /*0098*/ 	.dword	_ZN46_INTERNAL_2929255b_15_gemm_kernels_cu_085197fa4cuda3std6ranges3__45__cpo9iter_swapE
	.align		8
        /*00a0*/ 	.dword	_ZN46_INTERNAL_2929255b_15_gemm_kernels_cu_085197fa4cuda3std6ranges3__45__cpo4nextE
	.align		8
        /*00a8*/ 	.dword	_ZN46_INTERNAL_2929255b_15_gemm_kernels_cu_085197fa4cuda3std6ranges3__45__cpo4prevE
	.align		8
        /*00b0*/ 	.dword	_ZN46_INTERNAL_2929255b_15_gemm_kernels_cu_085197fa4cuda3std6ranges3__45__cpo4dataE
	.align		8
        /*00b8*/ 	.dword	_ZN46_INTERNAL_2929255b_15_gemm_kernels_cu_085197fa4cuda3std6ranges3__45__cpo5cdataE
	.align		8
        /*00c0*/ 	.dword	_ZN46_INTERNAL_2929255b_15_gemm_kernels_cu_085197fa4cuda3std6ranges3__45__cpo4sizeE
	.align		8
        /*00c8*/ 	.dword	_ZN46_INTERNAL_2929255b_15_gemm_kernels_cu_085197fa4cuda3std6ranges3__45__cpo5ssizeE
	.align		8
        /*00d0*/ 	.dword	_ZN46_INTERNAL_2929255b_15_gemm_kernels_cu_085197fa4cuda3std6ranges3__45__cpo8distanceE
	.align		8
        /*00d8*/ 	.dword	_ZN46_INTERNAL_2929255b_15_gemm_kernels_cu_085197fa6thrust23THRUST_300001_SM_800_NS6system6detail10sequential3seqE


//--------------------- .nv.constant0._ZN4vllm3awq31gemm_forward_4bit_cuda_m16nXk32ILi64EEEviiP6__halfPiS3_S4_iiiS3_ --------------------------
	.section	.nv.constant0._ZN4vllm3awq31gemm_forward_4bit_cuda_m16nXk32ILi64EEEviiP6__halfPiS3_S4_iiiS3_,"a",@progbits
	.sectionflags	@""
	.align	4
.nv.constant0._ZN4vllm3awq31gemm_forward_4bit_cuda_m16nXk32ILi64EEEviiP6__halfPiS3_S4_iiiS3_:
	.zero		416


//--------------------- .nv.constant0._ZN4vllm3awq31gemm_forward_4bit_cuda_m16nXk32ILi128EEEviiP6__halfPiS3_S4_iiiS3_ --------------------------
	.section	.nv.constant0._ZN4vllm3awq31gemm_forward_4bit_cuda_m16nXk32ILi128EEEviiP6__halfPiS3_S4_iiiS3_,"a",@progbits
	.sectionflags	@""
	.align	4
.nv.constant0._ZN4vllm3awq31gemm_forward_4bit_cuda_m16nXk32ILi128EEEviiP6__halfPiS3_S4_iiiS3_:
	.zero		416


//--------------------- .nv.constant0._ZN4vllm3awq18dequantize_weightsEPiP6__halfS1_S3_i --------------------------
	.section	.nv.constant0._ZN4vllm3awq18dequantize_weightsEPiP6__halfS1_S3_i,"a",@progbits
	.sectionflags	@""
	.align	4
.nv.constant0._ZN4vllm3awq18dequantize_weightsEPiP6__halfS1_S3_i:
	.zero		388


//--------------------- .text._ZN4vllm3awq31gemm_forward_4bit_cuda_m16nXk32ILi64EEEviiP6__halfPiS3_S4_iiiS3_ --------------------------
	.section	.text._ZN4vllm3awq31gemm_forward_4bit_cuda_m16nXk32ILi64EEEviiP6__halfPiS3_S4_iiiS3_,"ax",@progbits
	.sectioninfo	@"SHI_REGISTERS=56"
	.align	128
        .global         _ZN4vllm3awq31gemm_forward_4bit_cuda_m16nXk32ILi64EEEviiP6__halfPiS3_S4_iiiS3_
        .type           _ZN4vllm3awq31gemm_forward_4bit_cuda_m16nXk32ILi64EEEviiP6__halfPiS3_S4_iiiS3_,@function
        .size           _ZN4vllm3awq31gemm_forward_4bit_cuda_m16nXk32ILi64EEEviiP6__halfPiS3_S4_iiiS3_,(.L_x_7 - _ZN4vllm3awq31gemm_forward_4bit_cuda_m16nXk32ILi64EEEviiP6__halfPiS3_S4_iiiS3_)
        .other          _ZN4vllm3awq31gemm_forward_4bit_cuda_m16nXk32ILi64EEEviiP6__halfPiS3_S4_iiiS3_,@"STO_CUDA_ENTRY STV_DEFAULT"
_ZN4vllm3awq31gemm_forward_4bit_cuda_m16nXk32ILi64EEEviiP6__halfPiS3_S4_iiiS3_:
.text._ZN4vllm3awq31gemm_forward_4bit_cuda_m16nXk32ILi64EEEviiP6__halfPiS3_S4_iiiS3_:
[----:B------:R-:W-:Y:S02]  /*0000*/  IMAD.MOV.U32 R1, RZ, RZ, c[0x0][0x28] ;  /* 0x00000a00ff017624 */ /* 0x000fe400078e00ff */
[----:B------:R-:W-:Y:S01]  /*0010*/  ULDC UR8, c[0x0][0x190] ;  /* 0x0000640000087ab9 */ /* 0x000fe20000000800 */
[----:B------:R-:W-:Y:S01]  /*0020*/  IABS R4, c[0x0][0x164] ;  /* 0x0000590000047a13 */ /* 0x000fe20000000000 */
[----:B------:R-:W-:Y:S01]  /*0030*/  ULDC.64 UR6, c[0x0][0x188] ;  /* 0x0000620000067ab9 */ /* 0x000fe20000000a00 */
[----:B------:R-:W0:Y:S01]  /*0040*/  S2UR UR14, SR_CTAID.X ;  /* 0x00000000000e79c3 */ /* 0x000e220000002500 */
[----:B------:R-:W-:Y:S01]  /*0050*/  UIADD3 UR4, UR8, 0x3f, URZ ;  /* 0x0000003f08047890 */ /* 0x000fe2000fffe03f */
[----:B------:R-:W1:Y:S01]  /*0060*/  S2R R23, SR_TID.X ;  /* 0x0000000000177919 */ /* 0x000e620000002100 */
[----:B------:R-:W-:Y:S01]  /*0070*/  UIADD3 UR6, UR6, 0xf, URZ ;  /* 0x0000000f06067890 */ /* 0x000fe2000fffe03f */
[----:B------:R-:W-:Y:S01]  /*0080*/  CS2R R10, SRZ ;  /* 0x00000000000a7805 */ /* 0x000fe2000001ff00 */
[----:B------:R-:W-:Y:S01]  /*0090*/  USHF.R.S32.HI UR5, URZ, 0x1f, UR4 ;  /* 0x0000001f3f057899 */ /* 0x000fe20008011404 */
[----:B------:R-:W-:Y:S01]  /*00a0*/  CS2R R8, SRZ ;  /* 0x0000000000087805 */ /* 0x000fe2000001ff00 */
[----:B------:R-:W-:Y:S01]  /*00b0*/  USHF.R.S32.HI UR9, URZ, 0x1f, UR6 ;  /* 0x0000001f3f097899 */ /* 0x000fe20008011406 */
[----:B------:R-:W2:Y:S01]  /*00c0*/  R2UR UR18, R4 ;  /* 0x00000000041273c2 */ /* 0x000ea200000e0000 */
[----:B------:R-:W-:Y:S01]  /*00d0*/  ULEA.HI UR5, UR5, UR4, URZ, 0x6 ;  /* 0x0000000405057291 */ /* 0x000fe2000f8f303f */
[----:B------:R-:W-:Y:S01]  /*00e0*/  CS2R R14, SRZ ;  /* 0x00000000000e7805 */ /* 0x000fe2000001ff00 */
[----:B------:R-:W-:Y:S01]  /*00f0*/  ULEA.HI UR9, UR9, UR6, URZ, 0x4 ;  /* 0x0000000609097291 */ /* 0x000fe2000f8f203f */
[----:B------:R-:W-:Y:S01]  /*0100*/  CS2R R12, SRZ ;  /* 0x00000000000c7805 */ /* 0x000fe2000001ff00 */
[----:B------:R-:W-:Y:S01]  /*0110*/  USHF.R.S32.HI UR6, URZ, 0x6, UR5 ;  /* 0x000000063f067899 */ /* 0x000fe20008011405 */
[----:B------:R-:W-:Y:S01]  /*0120*/  CS2R R16, SRZ ;  /* 0x0000000000107805 */ /* 0x000fe2000001ff00 */
[----:B------:R-:W-:Y:S01]  /*0130*/  USHF.R.S32.HI UR9, URZ, 0x4, UR9 ;  /* 0x000000043f097899 */ /* 0x000fe20008011409 */
[----:B------:R-:W-:Y:S01]  /*0140*/  CS2R R18, SRZ ;  /* 0x0000000000127805 */ /* 0x000fe2000001ff00 */
[----:B------:R-:W-:-:S02]  /*0150*/  UMOV UR4, URZ ;  /* 0x0000003f00047c82 */ /* 0x000fc40008000000 */
[----:B------:R-:W-:Y:S01]  /*0160*/  UIMAD UR12, UR6, UR9, URZ ;  /* 0x00000009060c72a4 */ /* 0x000fe2000f8e023f */
[----:B------:R-:W-:Y:S01]  /*0170*/  IMAD.U32 R5, RZ, RZ, UR6 ;  /* 0x00000006ff057e24 */ /* 0x000fe2000f8e00ff */
[----:B------:R-:W-:Y:S02]  /*0180*/  ULDC UR16, c[0x0][0x164] ;  /* 0x0000590000107ab9 */ /* 0x000fe40000000800 */
[----:B------:R-:W-:Y:S02]  /*0190*/  UIADD3 UR9, URZ, -UR12, URZ ;  /* 0x8000000c3f097290 */ /* 0x000fe4000fffe03f */
[-C--:B------:R-:W-:Y:S01]  /*01a0*/  IABS R6, R5.reuse ;  /* 0x0000000500067213 */ /* 0x080fe20000000000 */
[----:B------:R-:W-:Y:S01]  /*01b0*/  UISETP.NE.U32.AND UP2, UPT, UR12, URZ, UPT ;  /* 0x0000003f0c00728c */ /* 0x000fe2000bf45070 */
[----:B------:R-:W-:Y:S01]  /*01c0*/  IABS R5, R5 ;  /* 0x0000000500057213 */ /* 0x000fe20000000000 */
[----:B------:R-:W3:Y:S01]  /*01d0*/  I2F.U32.RP R0, UR12 ;  /* 0x0000000c00007d06 */ /* 0x000ee20008209000 */
[----:B------:R4:W5:Y:S01]  /*01e0*/  R2UR UR17, R6 ;  /* 0x00000000061173c2 */ /* 0x00096200000e0000 */
[----:B------:R-:W-:-:S06]  /*01f0*/  USHF.R.S32.HI UR8, URZ, 0x1f, UR8 ;  /* 0x0000001f3f087899 */ /* 0x000fcc0008011408 */
[----:B--2---:R-:W2:Y:S01]  /*0200*/  I2F.RP R3, UR18 ;  /* 0x0000001200037d06 */ /* 0x004ea20008209400 */
[----:B----4-:R-:W-:-:S07]  /*0210*/  CS2R R6, SRZ ;  /* 0x0000000000067805 */ /* 0x010fce000001ff00 */
[----:B---3--:R-:W3:Y:S08]  /*0220*/  MUFU.RCP R0, R0 ;  /* 0x0000000000007308 */ /* 0x008ef00000001000 */
[----:B--2---:R-:W2:Y:S01]  /*0230*/  MUFU.RCP R3, R3 ;  /* 0x0000000300037308 */ /* 0x004ea20000001000 */
[----:B---3--:R-:W-:-:S07]  /*0240*/  IADD3 R2, R0, 0xffffffe, RZ ;  /* 0x0ffffffe00027810 */ /* 0x008fce0007ffe0ff */
[----:B-----5:R-:W-:Y:S01]  /*0250*/  I2F.RP R0, UR17 ;  /* 0x0000001100007d06 */ /* 0x020fe20008209400 */
[----:B--2---:R-:W-:-:S07]  /*0260*/  IADD3 R4, R3, 0xffffffe, RZ ;  /* 0x0ffffffe03047810 */ /* 0x004fce0007ffe0ff */
[----:B------:R-:W2:Y:S08]  /*0270*/  F2I.FTZ.U32.TRUNC.NTZ R2, R2 ;  /* 0x0000000200027305 */ /* 0x000eb0000021f000 */
[----:B------:R-:W3:Y:S01]  /*0280*/  F2I.FTZ.U32.TRUNC.NTZ R4, R4 ;  /* 0x0000000400047305 */ /* 0x000ee2000021f000 */
[----:B--2---:R-:W2:Y:S07]  /*0290*/  R2UR UR5, R2 ;  /* 0x00000000020573c2 */ /* 0x004eae00000e0000 */
[----:B------:R-:W4:Y:S01]  /*02a0*/  MUFU.RCP R0, R0 ;  /* 0x0000000000007308 */ /* 0x000f220000001000 */
[----:B--2---:R-:W-:-:S04]  /*02b0*/  UIMAD UR9, UR9, UR5, URZ ;  /* 0x00000005090972a4 */ /* 0x004fc8000f8e023f */
[----:B------:R-:W-:Y:S02]  /*02c0*/  UIMAD.WIDE.U32 UR4, UR5, UR9, UR4 ;  /* 0x00000009050472a5 */ /* 0x000fe4000f8e0004 */
[----:B------:R-:W-:Y:S02]  /*02d0*/  USHF.R.S32.HI UR9, URZ, 0x1f, UR7 ;  /* 0x0000001f3f097899 */ /* 0x000fe40008011407 */
[----:B0-----:R-:W-:Y:S02]  /*02e0*/  UIMAD.WIDE.U32 UR4, UR5, UR14, URZ ;  /* 0x0000000e050472a5 */ /* 0x001fe4000f8e003f */
[----:B------:R-:W-:-:S04]  /*02f0*/  ULEA.HI UR9, UR9, UR7, URZ, 0x5 ;  /* 0x0000000709097291 */ /* 0x000fc8000f8f283f */
[----:B------:R-:W-:-:S03]  /*0300*/  ULEA.HI.SX32 UR10, UR9, UR16, 0x1b ;  /* 0x00000010090a7291 */ /* 0x000fc6000f8fda3f */
[----:B------:R-:W-:Y:S02]  /*0310*/  UMOV UR9, UR5 ;  /* 0x0000000500097c82 */ /* 0x000fe40008000000 */
[----:B------:R-:W-:Y:S01]  /*0320*/  UIADD3 UR4, -UR9, URZ, URZ ;  /* 0x0000003f09047290 */ /* 0x000fe2000fffe13f */
[----:B---3--:R-:W0:Y:S01]  /*0330*/  R2UR UR5, R4 ;  /* 0x00000000040573c2 */ /* 0x008e2200000e0000 */
[----:B------:R-:W-:Y:S02]  /*0340*/  UIADD3 UR13, UR10, -0x1, URZ ;  /* 0xffffffff0a0d7890 */ /* 0x000fe4000fffe03f */
[----:B------:R-:W-:-:S04]  /*0350*/  UIMAD UR4, UR12, UR4, UR14 ;  /* 0x000000040c0472a4 */ /* 0x000fc8000f8e020e */
[----:B------:R-:W-:Y:S01]  /*0360*/  UISETP.GE.U32.AND UP0, UPT, UR4, UR12, UPT ;  /* 0x0000000c0400728c */ /* 0x000fe2000bf06070 */
[----:B------:R-:W-:Y:S01]  /*0370*/  IMAD.U32 R2, RZ, RZ, UR13 ;  /* 0x0000000dff027e24 */ /* 0x000fe2000f8e00ff */
[----:B------:R-:W-:-:S04]  /*0380*/  ULOP3.LUT UR13, UR13, UR16, URZ, 0x3c, !UPT ;  /* 0x000000100d0d7292 */ /* 0x000fc8000f8e3c3f */
[----:B------:R-:W-:Y:S02]  /*0390*/  IABS R3, R2 ;  /* 0x0000000200037213 */ /* 0x000fe40000000000 */
[----:B----4-:R-:W-:Y:S02]  /*03a0*/  IADD3 R2, R0, 0xffffffe, RZ ;  /* 0x0ffffffe00027810 */ /* 0x010fe40007ffe0ff */
[----:B------:R-:W2:Y:S01]  /*03b0*/  R2UR UR15, R3 ;  /* 0x00000000030f73c2 */ /* 0x000ea200000e0000 */
[----:B------:R-:W-:Y:S02]  /*03c0*/  @UP0 UIADD3 UR4, -UR12, UR4, URZ ;  /* 0x000000040c040290 */ /* 0x000fe4000fffe13f */
[----:B------:R-:W-:Y:S01]  /*03d0*/  @UP0 UIADD3 UR9, UR9, 0x1, URZ ;  /* 0x0000000109090890 */ /* 0x000fe2000fffe03f */
[----:B------:R-:W3:Y:S01]  /*03e0*/  F2I.FTZ.U32.TRUNC.NTZ R2, R2 ;  /* 0x0000000200027305 */ /* 0x000ee2000021f000 */
[----:B------:R-:W-:Y:S02]  /*03f0*/  UISETP.GE.U32.AND UP1, UPT, UR4, UR12, UPT ;  /* 0x0000000c0400728c */ /* 0x000fe4000bf26070 */
[----:B0-----:R-:W-:-:S02]  /*0400*/  UIADD3 UR10, URZ, -UR5, URZ ;  /* 0x800000053f0a7290 */ /* 0x001fc4000fffe03f */
[----:B------:R-:W-:Y:S02]  /*0410*/  UMOV UR4, URZ ;  /* 0x0000003f00047c82 */ /* 0x000fe40008000000 */
[----:B------:R-:W-:-:S04]  /*0420*/  UIMAD UR10, UR10, UR18, URZ ;  /* 0x000000120a0a72a4 */ /* 0x000fc8000f8e023f */
[----:B------:R-:W-:Y:S02]  /*0430*/  UIMAD.WIDE.U32 UR10, UR5, UR10, UR4 ;  /* 0x0000000a050a72a5 */ /* 0x000fe4000f8e0004 */
[----:B------:R-:W-:Y:S02]  /*0440*/  @UP1 UIADD3 UR9, UR9, 0x1, URZ ;  /* 0x0000000109091890 */ /* 0x000fe4000fffe03f */
[----:B------:R-:W-:Y:S01]  /*0450*/  @!UP2 ULOP3.LUT UR9, URZ, UR12, URZ, 0x33, !UPT ;  /* 0x0000000c3f09a292 */ /* 0x000fe2000f8e333f */
[----:B---3--:R0:W3:Y:S03]  /*0460*/  R2UR UR5, R2 ;  /* 0x00000000020573c2 */ /* 0x0080e600000e0000 */
[----:B------:R-:W-:Y:S02]  /*0470*/  UIADD3 UR4, -UR9, URZ, URZ ;  /* 0x0000003f09047290 */ /* 0x000fe4000fffe13f */
[----:B--2---:R-:W-:-:S02]  /*0480*/  UIMAD.WIDE.U32 UR10, UR11, UR15, URZ ;  /* 0x0000000f0b0a72a5 */ /* 0x004fc4000f8e003f */
[----:B------:R-:W-:Y:S01]  /*0490*/  UIMAD UR12, UR12, UR4, UR14 ;  /* 0x000000040c0c72a4 */ /* 0x000fe2000f8e020e */
[----:B0-----:R-:W-:Y:S01]  /*04a0*/  IMAD.MOV R2, RZ, RZ, -R5 ;  /* 0x000000ffff027224 */ /* 0x001fe200078e0a05 */
[----:B------:R-:W-:Y:S01]  /*04b0*/  UIADD3 UR4, -UR11, URZ, URZ ;  /* 0x0000003f0b047290 */ /* 0x000fe2000fffe13f */
[----:B------:R-:W-:-:S03]  /*04c0*/  CS2R R4, SRZ ;  /* 0x0000000000047805 */ /* 0x000fc6000001ff00 */
[----:B------:R-:W-:Y:S01]  /*04d0*/  IMAD.U32 R0, RZ, RZ, UR12 ;  /* 0x0000000cff007e24 */ /* 0x000fe2000f8e00ff */
[----:B------:R-:W-:Y:S01]  /*04e0*/  UIMAD UR4, UR18, UR4, UR15 ;  /* 0x00000004120472a4 */ /* 0x000fe2000f8e020f */
[----:B------:R0:W2:Y:S03]  /*04f0*/  R2UR UR15, R2 ;  /* 0x00000000020f73c2 */ /* 0x0000a600000e0000 */
[----:B------:R-:W-:Y:S01]  /*0500*/  IABS R0, R0 ;  /* 0x0000000000007213 */ /* 0x000fe20000000000 */
[----:B------:R-:W-:-:S04]  /*0510*/  UISETP.GT.U32.AND UP1, UPT, UR18, UR4, UPT ;  /* 0x000000041200728c */ /* 0x000fc8000bf24070 */
[----:B------:R1:W4:Y:S01]  /*0520*/  R2UR UR14, R0 ;  /* 0x00000000000e73c2 */ /* 0x00032200000e0000 */
[----:B---3--:R-:W-:-:S04]  /*0530*/  UIADD3 UR10, URZ, -UR5, URZ ;  /* 0x800000053f0a7290 */ /* 0x008fc8000fffe03f */
[----:B------:R-:W-:Y:S02]  /*0540*/  UIMAD UR10, UR10, UR17, URZ ;  /* 0x000000110a0a72a4 */ /* 0x000fe4000f8e023f */
[----:B------:R-:W-:Y:S01]  /*0550*/  @!UP1 UIADD3 UR4, UR4, -UR18, URZ ;  /* 0x8000001204049290 */ /* 0x000fe2000fffe03f */
[----:B-1----:R-:W-:Y:S01]  /*0560*/  SHF.R.S32.HI R0, RZ, 0x1f, R23 ;  /* 0x0000001fff007819 */ /* 0x002fe20000011417 */
[----:B------:R-:W-:Y:S02]  /*0570*/  @!UP1 UIADD3 UR11, UR11, 0x1, URZ ;  /* 0x000000010b0b9890 */ /* 0x000fe4000fffe03f */
[----:B------:R-:W-:Y:S01]  /*0580*/  UISETP.GE.U32.AND UP0, UPT, UR4, UR18, UPT ;  /* 0x000000120400728c */ /* 0x000fe2000bf06070 */
[----:B0-----:R-:W-:Y:S01]  /*0590*/  LEA.HI R2, R0, R23, RZ, 0x2 ;  /* 0x0000001700027211 */ /* 0x001fe200078f10ff */
[----:B------:R-:W-:Y:S02]  /*05a0*/  UISETP.GE.AND UP1, UPT, UR13, URZ, UPT ;  /* 0x0000003f0d00728c */ /* 0x000fe4000bf26270 */
[----:B------:R-:W-:Y:S01]  /*05b0*/  UMOV UR4, URZ ;  /* 0x0000003f00047c82 */ /* 0x000fe20008000000 */
[----:B------:R-:W-:Y:S01]  /*05c0*/  LOP3.LUT R53, R2, 0xfffffffc, RZ, 0xc0, !PT ;  /* 0xfffffffc02357812 */ /* 0x000fe200078ec0ff */
[----:B------:R-:W-:-:S02]  /*05d0*/  UIMAD.WIDE.U32 UR4, UR5, UR10, UR4 ;  /* 0x0000000a050472a5 */ /* 0x000fc4000f8e0004 */
[----:B------:R-:W-:Y:S02]  /*05e0*/  ULDC UR13, c[0x0][0x190] ;  /* 0x00006400000d7ab9 */ /* 0x000fe40000000800 */
[----:B------:R-:W-:Y:S01]  /*05f0*/  ULEA.HI UR8, UR8, UR13, URZ, 0x3 ;  /* 0x0000000d08087291 */ /* 0x000fe2000f8f183f */
[----:B------:R-:W-:Y:S01]  /*0600*/  IMAD.IADD R53, R23, 0x1, -R53 ;  /* 0x0000000117357824 */ /* 0x000fe200078e0a35 */
[----:B------:R-:W-:Y:S02]  /*0610*/  @UP0 UIADD3 UR11, UR11, 0x1, URZ ;  /* 0x000000010b0b0890 */ /* 0x000fe4000fffe03f */
[----:B----4-:R-:W-:Y:S02]  /*0620*/  UIMAD.WIDE.U32 UR4, UR5, UR14, URZ ;  /* 0x0000000e050472a5 */ /* 0x010fe4000f8e003f */
[----:B------:R-:W-:Y:S02]  /*0630*/  UISETP.NE.AND UP0, UPT, URZ, UR16, UPT ;  /* 0x000000103f00728c */ /* 0x000fe4000bf05270 */
[----:B--2---:R-:W-:-:S02]  /*0640*/  UIMAD UR4, UR5, UR15, UR14 ;  /* 0x0000000f050472a4 */ /* 0x004fc4000f8e020e */
[----:B------:R-:W-:Y:S02]  /*0650*/  @!UP1 UIADD3 UR11, -UR11, URZ, URZ ;  /* 0x0000003f0b0b9290 */ /* 0x000fe4000fffe13f */
[----:B------:R-:W-:Y:S02]  /*0660*/  UISETP.GT.U32.AND UP1, UPT, UR17, UR4, UPT ;  /* 0x000000041100728c */ /* 0x000fe4000bf24070 */
[----:B------:R-:W-:-:S03]  /*0670*/  ULDC.64 UR14, c[0x0][0x118] ;  /* 0x00004600000e7ab9 */ /* 0x000fc60000000a00 */
[----:B------:R-:W-:-:S04]  /*0680*/  @!UP0 ULOP3.LUT UR11, URZ, UR16, URZ, 0x33, !UPT ;  /* 0x000000103f0b8292 */ /* 0x000fc8000f8e333f */
[----:B------:R-:W-:Y:S02]  /*0690*/  UIADD3 UR18, UR11, -0x1, URZ ;  /* 0xffffffff0b127890 */ /* 0x000fe4000fffe03f */
[----:B------:R-:W-:Y:S02]  /*06a0*/  @!UP1 UIADD3 UR4, UR4, -UR17, URZ ;  /* 0x8000001104049290 */ /* 0x000fe4000fffe03f */
[----:B------:R-:W-:Y:S02]  /*06b0*/  UIMAD UR10, UR18, UR16, UR9 ;  /* 0x00000010120a72a4 */ /* 0x000fe4000f8e0209 */
[----:B------:R-:W-:Y:S02]  /*06c0*/  UISETP.GE.U32.AND UP2, UPT, UR4, UR17, UPT ;  /* 0x000000110400728c */ /* 0x000fe4000bf46070 */
[----:B------:R-:W-:Y:S02]  /*06d0*/  USHF.L.U32 UR10, UR10, 0x5, URZ ;  /* 0x000000050a0a7899 */ /* 0x000fe4000800063f */
[----:B------:R-:W-:-:S02]  /*06e0*/  ULOP3.LUT UR4, UR12, UR6, URZ, 0x3c, !UPT ;  /* 0x000000060c047292 */ /* 0x000fc4000f8e3c3f */
[----:B------:R-:W-:Y:S02]  /*06f0*/  UISETP.GE.AND UP0, UPT, UR10, UR7, UPT ;  /* 0x000000070a00728c */ /* 0x000fe4000bf06270 */
[----:B------:R-:W-:Y:S02]  /*0700*/  @!UP1 UIADD3 UR5, UR5, 0x1, URZ ;  /* 0x0000000105059890 */ /* 0x000fe4000fffe03f */
[----:B------:R-:W-:Y:S02]  /*0710*/  UISETP.GE.AND UP1, UPT, UR4, URZ, UPT ;  /* 0x0000003f0400728c */ /* 0x000fe4000bf26270 */
[----:B------:R-:W-:Y:S02]  /*0720*/  @UP2 UIADD3 UR5, UR5, 0x1, URZ ;  /* 0x0000000105052890 */ /* 0x000fe4000fffe03f */
[----:B------:R-:W-:-:S03]  /*0730*/  UISETP.NE.AND UP2, UPT, UR6, URZ, UPT ;  /* 0x0000003f0600728c */ /* 0x000fc6000bf45270 */
[----:B------:R-:W-:-:S04]  /*0740*/  @!UP0 UIADD3 UR18, UR11, URZ, URZ ;  /* 0x0000003f0b128290 */ /* 0x000fc8000fffe03f */
[----:B------:R-:W-:Y:S02]  /*0750*/  UISETP.GE.AND UP0, UPT, UR18, 0x1, UPT ;  /* 0x000000011200788c */ /* 0x000fe4000bf06270 */
[----:B------:R-:W-:Y:S02]  /*0760*/  @!UP1 UIADD3 UR5, -UR5, URZ, URZ ;  /* 0x0000003f05059290 */ /* 0x000fe4000fffe13f */
[----:B------:R-:W-:Y:S02]  /*0770*/  @!UP2 ULOP3.LUT UR5, URZ, UR6, URZ, 0x33, !UPT ;  /* 0x000000063f05a292 */ /* 0x000fe4000f8e333f */
[----:B------:R-:W-:Y:S02]  /*0780*/  PLOP3.LUT P0, PT, PT, PT, UP0, 0x80, 0x0 ;  /* 0x000000000000781c */ /* 0x000fe40003f0f008 */
[----:B------:R-:W-:Y:S02]  /*0790*/  UIADD3 UR4, -UR5, URZ, URZ ;  /* 0x0000003f05047290 */ /* 0x000fe4000fffe13f */
[----:B------:R-:W-:-:S02]  /*07a0*/  USHF.L.U32 UR7, UR5, 0x4, URZ ;  /* 0x0000000405077899 */ /* 0x000fc4000800063f */
[----:B------:R-:W-:-:S04]  /*07b0*/  UIMAD UR4, UR6, UR4, UR12 ;  /* 0x00000004060472a4 */ /* 0x000fc8000f8e020c */
[----:B------:R-:W-:-:S04]  /*07c0*/  USHF.L.U32 UR13, UR4, 0x6, URZ ;  /* 0x00000006040d7899 */ /* 0x000fc8000800063f */
[----:B------:R-:W-:Y:S01]  /*07d0*/  USHF.R.S32.HI UR16, URZ, 0x1f, UR13 ;  /* 0x0000001f3f107899 */ /* 0x000fe2000801140d */
[----:B------:R-:W-:Y:S05]  /*07e0*/  @!P0 BRA `(.L_x_0) ;  /* 0x00000ec000008947 */ /* 0x000fea0003800000 */
[----:B------:R-:W0:Y:S01]  /*07f0*/  S2R R25, SR_TID.Y ;  /* 0x0000000000197919 */ /* 0x000e220000002200 */
[--C-:B------:R-:W-:Y:S01]  /*0800*/  SHF.R.U32.HI R3, RZ, 0x2, R23.reuse ;  /* 0x00000002ff037819 */ /* 0x100fe20000011617 */
[----:B------:R-:W-:Y:S01]  /*0810*/  USHF.R.S32.HI UR8, URZ, 0x3, UR8 ;  /* 0x000000033f087899 */ /* 0x000fe20008011408 */
[----:B------:R-:W-:Y:S01]  /*0820*/  LOP3.LUT R11, R23, 0xf, RZ, 0xc0, !PT ;  /* 0x0000000f170b7812 */ /* 0x000fe200078ec0ff */
[----:B------:R-:W-:Y:S01]  /*0830*/  USHF.L.U32 UR4, UR4, 0x3, URZ ;  /* 0x0000000304047899 */ /* 0x000fe2000800063f */
[----:B------:R-:W-:Y:S01]  /*0840*/  SHF.R.S32.HI R20, RZ, 0x4, R23 ;  /* 0x00000004ff147819 */ /* 0x000fe20000011417 */
[----:B------:R-:W-:Y:S01]  /*0850*/  IMAD.MOV.U32 R29, RZ, RZ, 0x2 ;  /* 0x00000002ff1d7424 */ /* 0x000fe200078e00ff */
[----:B------:R-:W-:Y:S01]  /*0860*/  LEA.HI R0, R0, R23, RZ, 0x3 ;  /* 0x0000001700007211 */ /* 0x000fe200078f18ff */
[----:B------:R-:W-:Y:S01]  /*0870*/  USHF.R.S32.HI UR6, URZ, 0x1f, UR4 ;  /* 0x0000001f3f067899 */ /* 0x000fe20008011404 */
[----:B------:R-:W-:Y:S01]  /*0880*/  LOP3.LUT R22, R3, 0x7ffffff, RZ, 0xc0, !PT ;  /* 0x07ffffff03167812 */ /* 0x000fe200078ec0ff */
[----:B------:R-:W-:Y:S01]  /*0890*/  IMAD R50, R11, 0x5, R20 ;  /* 0x000000050b327824 */ /* 0x000fe200078e0214 */
[----:B------:R-:W-:Y:S01]  /*08a0*/  LOP3.LUT R11, R0, 0xfffffff8, RZ, 0xc0, !PT ;  /* 0xfffffff8000b7812 */ /* 0x000fe200078ec0ff */
[----:B------:R-:W-:Y:S01]  /*08b0*/  ULDC UR5, c[0x0][0x18] ;  /* 0x0000060000057ab9 */ /* 0x000fe20000000800 */
[----:B------:R-:W-:Y:S01]  /*08c0*/  SHF.R.S32.HI R0, RZ, 0x3, R0 ;  /* 0x00000003ff007819 */ /* 0x000fe20000011400 */
[----:B------:R-:W-:Y:S01]  /*08d0*/  IMAD.SHL.U32 R50, R50, 0x8, RZ ;  /* 0x0000000832327824 */ /* 0x000fe200078e00ff */
[----:B------:R-:W-:Y:S01]  /*08e0*/  SHF.R.S32.HI R2, RZ, 0x2, R2 ;  /* 0x00000002ff027819 */ /* 0x000fe20000011402 */
[----:B------:R-:W-:Y:S01]  /*08f0*/  IMAD.IADD R20, R23, 0x1, -R11 ;  /* 0x0000000117147824 */ /* 0x000fe200078e0a0b */
[----:B------:R-:W-:Y:S01]  /*0900*/  UIADD3 UR5, UR5, 0x500, URZ ;  /* 0x0000050005057890 */ /* 0x000fe2000fffe03f */
[----:B------:R-:W-:Y:S01]  /*0910*/  IMAD R11, R0, UR8, RZ ;  /* 0x00000008000b7c24 */ /* 0x000fe2000f8e02ff */
[----:B------:R-:W-:-:S02]  /*0920*/  USHF.L.U32 UR12, UR8, 0x3, URZ ;  /* 0x00000003080c7899 */ /* 0x000fc4000800063f */
[----:B------:R-:W-:Y:S02]  /*0930*/  SHF.R.S32.HI R28, RZ, 0x1f, R20 ;  /* 0x0000001fff1c7819 */ /* 0x000fe40000011414 */
[----:B------:R-:W-:Y:S01]  /*0940*/  SHF.R.S32.HI R27, RZ, 0x1f, R11 ;  /* 0x0000001fff1b7819 */ /* 0x000fe2000001140b */
[C---:B0-----:R-:W-:Y:S01]  /*0950*/  IMAD R21, R25.reuse, UR8, RZ ;  /* 0x0000000819157c24 */ /* 0x041fe2000f8e02ff */
[C---:B------:R-:W-:Y:S01]  /*0960*/  LEA R3, R25.reuse, UR7, 0x3 ;  /* 0x0000000719037c11 */ /* 0x040fe2000f8e18ff */
[----:B------:R-:W-:Y:S02]  /*0970*/  IMAD R52, R25, 0x8, R2 ;  /* 0x0000000819347824 */ /* 0x000fe400078e0202 */
[----:B------:R-:W-:Y:S02]  /*0980*/  IMAD.SHL.U32 R21, R21, 0x4, RZ ;  /* 0x0000000415157824 */ /* 0x000fe400078e00ff */
[----:B------:R-:W-:Y:S02]  /*0990*/  IMAD.IADD R22, R3, 0x1, R22 ;  /* 0x0000000103167824 */ /* 0x000fe400078e0216 */
[----:B------:R-:W-:Y:S01]  /*09a0*/  IMAD R24, R25, 0x4, R0 ;  /* 0x0000000419187824 */ /* 0x000fe200078e0200 */
[----:B------:R-:W-:Y:S01]  /*09b0*/  IADD3 R44, P1, P2, R21, R11, R20 ;  /* 0x0000000b152c7210 */ /* 0x000fe20007a3e014 */
[----:B------:R-:W-:Y:S01]  /*09c0*/  IMAD.IADD R11, R2, 0x1, R3 ;  /* 0x00000001020b7824 */ /* 0x000fe200078e0203 */
[----:B------:R-:W-:Y:S01]  /*09d0*/  ISETP.GE.U32.AND P0, PT, R22, c[0x0][0x188], PT ;  /* 0x0000620016007a0c */ /* 0x000fe20003f06070 */
[----:B------:R-:W-:Y:S01]  /*09e0*/  IMAD.SHL.U32 R22, R23, 0x20, RZ ;  /* 0x0000002017167824 */ /* 0x000fe200078e00ff */
[----:B------:R-:W-:Y:S01]  /*09f0*/  SHF.R.S32.HI R21, RZ, 0x1f, R21 ;  /* 0x0000001fff157819 */ /* 0x000fe20000011415 */
[----:B------:R-:W-:-:S02]  /*0a00*/  IMAD.SHL.U32 R3, R53, 0x8, RZ ;  /* 0x0000000835037824 */ /* 0x000fc400078e00ff */
[----:B------:R-:W-:Y:S01]  /*0a10*/  IMAD.SHL.U32 R2, R25, 0x20, RZ ;  /* 0x0000002019027824 */ /* 0x000fe200078e00ff */
[----:B------:R-:W-:Y:S01]  /*0a20*/  LOP3.LUT R23, R22, 0x1e0, RZ, 0xc0, !PT ;  /* 0x000001e016177812 */ /* 0x000fe200078ec0ff */
[----:B------:R-:W-:Y:S01]  /*0a30*/  IMAD R22, R11, c[0x0][0x18c], RZ ;  /* 0x000063000b167a24 */ /* 0x000fe200078e02ff */
[----:B------:R-:W-:Y:S01]  /*0a40*/  IADD3.X R21, R21, R27, R28, P1, P2 ;  /* 0x0000001b15157210 */ /* 0x000fe20000fe441c */
[----:B------:R-:W-:Y:S02]  /*0a50*/  IMAD R52, R52, 0x28, R3 ;  /* 0x0000002834347824 */ /* 0x000fe400078e0203 */
[C---:B------:R-:W-:Y:S01]  /*0a60*/  IMAD.IADD R23, R50.reuse, 0x1, R23 ;  /* 0x0000000132177824 */ /* 0x040fe200078e0217 */
[----:B------:R-:W-:Y:S01]  /*0a70*/  SHF.R.S32.HI R26, RZ, 0x1f, R22 ;  /* 0x0000001fff1a7819 */ /* 0x000fe20000011416 */
[----:B------:R-:W-:Y:S01]  /*0a80*/  IMAD R50, R50, R29, c[0x0][0x18] ;  /* 0x0000060032327624 */ /* 0x000fe200078e021d */
[----:B------:R-:W-:Y:S01]  /*0a90*/  IADD3 R0, P1, R3, R22, RZ ;  /* 0x0000001603007210 */ /* 0x000fe20007f3e0ff */
[----:B------:R-:W-:Y:S01]  /*0aa0*/  IMAD.IADD R45, R2, 0x1, R23 ;  /* 0x00000001022d7824 */ /* 0x000fe200078e0217 */
[C-C-:B------:R-:W-:Y:S01]  /*0ab0*/  IADD3 R46, R23.reuse, 0x10, R2.reuse ;  /* 0x00000010172e7810 */ /* 0x140fe20007ffe002 */
[----:B------:R-:W-:Y:S01]  /*0ac0*/  IMAD.SHL.U32 R29, R20, 0x8, RZ ;  /* 0x00000008141d7824 */ /* 0x000fe200078e00ff */
[C-C-:B------:R-:W-:Y:S01]  /*0ad0*/  IADD3 R48, R23.reuse, 0x480, R2.reuse ;  /* 0x0000048017307810 */ /* 0x140fe20007ffe002 */
[----:B------:R-:W-:Y:S01]  /*0ae0*/  IMAD.MOV.U32 R11, RZ, RZ, RZ ;  /* 0x000000ffff0b7224 */ /* 0x000fe200078e00ff */
[----:B------:R-:W-:Y:S01]  /*0af0*/  IADD3 R49, R23, 0x490, R2 ;  /* 0x0000049017317810 */ /* 0x000fe20007ffe002 */
[----:B------:R-:W-:Y:S01]  /*0b00*/  IMAD R51, R24, 0x48, R29 ;  /* 0x0000004818337824 */ /* 0x000fe200078e021d */
[----:B------:R-:W-:Y:S01]  /*0b10*/  LEA.HI.X.SX32 R2, R3, R26, 0x1, P1 ;  /* 0x0000001a03027211 */ /* 0x000fe200008f0eff */
[----:B------:R-:W-:Y:S01]  /*0b20*/  IMAD.SHL.U32 R52, R52, 0x2, RZ ;  /* 0x0000000234347824 */ /* 0x000fe200078e00ff */
[----:B------:R-:W-:-:S02]  /*0b30*/  IADD3 R3, P2, R20, UR4, RZ ;  /* 0x0000000414037c10 */ /* 0x000fc4000ff5e0ff */
[----:B------:R-:W-:Y:S01]  /*0b40*/  IADD3 R44, P1, R44, UR4, RZ ;  /* 0x000000042c2c7c10 */ /* 0x000fe2000ff3e0ff */
[----:B------:R-:W-:Y:S01]  /*0b50*/  UMOV UR4, URZ ;  /* 0x0000003f00047c82 */ /* 0x000fe20008000000 */
[----:B------:R-:W-:Y:S02]  /*0b60*/  IADD3.X R28, R28, UR6, RZ, P2, !PT ;  /* 0x000000061c1c7c10 */ /* 0x000fe400097fe4ff */
[----:B------:R-:W-:Y:S02]  /*0b70*/  IADD3 R30, P2, R29, UR13, RZ ;  /* 0x0000000d1d1e7c10 */ /* 0x000fe4000ff5e0ff */
[----:B------:R-:W-:Y:S02]  /*0b80*/  IADD3 R47, R50, 0x20, RZ ;  /* 0x00000020322f7810 */ /* 0x000fe40007ffe0ff */
[----:B------:R-:W-:Y:S02]  /*0b90*/  IADD3.X R31, R21, UR6, RZ, P1, !PT ;  /* 0x00000006151f7c10 */ /* 0x000fe40008ffe4ff */
[----:B------:R-:W-:-:S02]  /*0ba0*/  LEA R45, R45, UR5, 0x1 ;  /* 0x000000052d2d7c11 */ /* 0x000fc4000f8e08ff */
[----:B------:R-:W-:Y:S02]  /*0bb0*/  LEA R46, R46, UR5, 0x1 ;  /* 0x000000052e2e7c11 */ /* 0x000fe4000f8e08ff */
[----:B------:R-:W-:Y:S02]  /*0bc0*/  LEA R48, R48, UR5, 0x1 ;  /* 0x0000000530307c11 */ /* 0x000fe4000f8e08ff */
[----:B------:R-:W-:Y:S02]  /*0bd0*/  LEA R49, R49, UR5, 0x1 ;  /* 0x0000000531317c11 */ /* 0x000fe4000f8e08ff */
[----:B------:R-:W-:Y:S02]  /*0be0*/  LEA R51, R51, 0x500, 0x1 ;  /* 0x0000050033337811 */ /* 0x000fe400078e08ff */
[----:B------:R-:W-:Y:S02]  /*0bf0*/  LEA.HI.X.SX32 R29, R29, UR16, 0x1, P2 ;  /* 0x000000101d1d7c11 */ /* 0x000fe400090f0eff */
.L_x_1:
[----:B------:R-:W-:Y:S01]  /*0c00*/  IABS R24, c[0x0][0x160] ;  /* 0x0000580000187a13 */ /* 0x000fe20000000000 */
[----:B------:R-:W-:Y:S01]  /*0c10*/  ULDC.64 UR10, c[0x0][0x160] ;  /* 0x00005800000a7ab9 */ /* 0x000fe20000000a00 */
[----:B------:R-:W-:Y:S01]  /*0c20*/  IMAD.U32 R33, RZ, RZ, UR12 ;  /* 0x0000000cff217e24 */ /* 0x000fe2000f8e00ff */
[----:B------:R-:W-:Y:S01]  /*0c30*/  UIMAD UR5, UR4, UR11, UR9 ;  /* 0x0000000b040572a4 */ /* 0x000fe2000f8e0209 */
[----:B------:R-:W0:Y:S01]  /*0c40*/  I2F.RP R22, R24 ;  /* 0x0000001800167306 */ /* 0x000e220000209400 */
[----:B------:R-:W-:Y:S02]  /*0c50*/  BAR.SYNC.DEFER_BLOCKING 0x0 ;  /* 0x0000000000007b1d */ /* 0x000fe40000010000 */
[----:B------:R-:W-:-:S04]  /*0c60*/  USHF.L.U32 UR5, UR5, 0x5, URZ ;  /* 0x0000000505057899 */ /* 0x000fc8000800063f */
[----:B------:R-:W-:-:S06]  /*0c70*/  ULOP3.LUT UR6, UR5, UR10, URZ, 0x3c, !UPT ;  /* 0x0000000a05067292 */ /* 0x000fcc000f8e3c3f */
[----:B------:R-:W-:Y:S01]  /*0c80*/  ISETP.LE.AND P1, PT, RZ, UR6, PT ;  /* 0x00000006ff007c0c */ /* 0x000fe2000bf23270 */
[----:B------:R-:W-:Y:S01]  /*0c90*/  UIMAD UR6, UR5, UR8, URZ ;  /* 0x00000008050672a4 */ /* 0x000fe2000f8e023f */
[----:B0-----:R-:W0:Y:S05]  /*0ca0*/  MUFU.RCP R22, R22 ;  /* 0x0000001600167308 */ /* 0x001e2a0000001000 */
[----:B------:R-:W-:Y:S01]  /*0cb0*/  IMAD.U32 R32, RZ, RZ, UR6 ;  /* 0x00000006ff207e24 */ /* 0x000fe2000f8e00ff */
[----:B0-----:R-:W-:Y:S02]  /*0cc0*/  IADD3 R20, R22, 0xffffffe, RZ ;  /* 0x0ffffffe16147810 */ /* 0x001fe40007ffe0ff */
[----:B------:R-:W-:-:S02]  /*0cd0*/  IABS R22, UR5 ;  /* 0x0000000500167c13 */ /* 0x000fc40008000000 */
[----:B------:R0:W1:Y:S02]  /*0ce0*/  F2I.FTZ.U32.TRUNC.NTZ R21, R20 ;  /* 0x0000001400157305 */ /* 0x000064000021f000 */
[----:B0-----:R-:W-:Y:S02]  /*0cf0*/  IMAD.MOV.U32 R20, RZ, RZ, RZ ;  /* 0x000000ffff147224 */ /* 0x001fe400078e00ff */
[----:B-1----:R-:W-:-:S04]  /*0d00*/  IMAD.MOV R23, RZ, RZ, -R21 ;  /* 0x000000ffff177224 */ /* 0x002fc800078e0a15 */
[----:B------:R-:W-:-:S04]  /*0d10*/  IMAD R23, R23, R24, RZ ;  /* 0x0000001817177224 */ /* 0x000fc800078e02ff */
[----:B------:R-:W-:-:S06]  /*0d20*/  IMAD.HI.U32 R21, R21, R23, R20 ;  /* 0x0000001715157227 */ /* 0x000fcc00078e0014 */
[----:B------:R-:W-:-:S04]  /*0d30*/  IMAD.HI.U32 R20, R21, R22, RZ ;  /* 0x0000001615147227 */ /* 0x000fc800078e00ff */
[----:B------:R-:W-:-:S04]  /*0d40*/  IMAD.MOV R21, RZ, RZ, -R20 ;  /* 0x000000ffff157224 */ /* 0x000fc800078e0a14 */
[----:B------:R-:W-:-:S05]  /*0d50*/  IMAD R21, R24, R21, R22 ;  /* 0x0000001518157224 */ /* 0x000fca00078e0216 */
[----:B------:R-:W-:-:S13]  /*0d60*/  ISETP.GT.U32.AND P2, PT, R24, R21, PT ;  /* 0x000000151800720c */ /* 0x000fda0003f44070 */
[----:B------:R-:W-:Y:S01]  /*0d70*/  @!P2 IMAD.IADD R21, R21, 0x1, -R24 ;  /* 0x000000011515a824 */ /* 0x000fe200078e0a18 */
[----:B------:R-:W-:Y:S02]  /*0d80*/  @!P2 IADD3 R20, R20, 0x1, RZ ;  /* 0x000000011414a810 */ /* 0x000fe40007ffe0ff */
[----:B------:R-:W-:Y:S02]  /*0d90*/  ISETP.NE.AND P2, PT, RZ, c[0x0][0x160], PT ;  /* 0x00005800ff007a0c */ /* 0x000fe40003f45270 */
[----:B------:R-:W-:Y:S01]  /*0da0*/  ISETP.GE.U32.AND P3, PT, R21, R24, PT ;  /* 0x000000181500720c */ /* 0x000fe20003f66070 */
[----:B------:R-:W-:-:S12]  /*0db0*/  IMAD.U32 R21, RZ, RZ, UR5 ;  /* 0x00000005ff157e24 */ /* 0x000fd8000f8e00ff */
[----:B------:R-:W-:Y:S02]  /*0dc0*/  @P3 IADD3 R20, R20, 0x1, RZ ;  /* 0x0000000114143810 */ /* 0x000fe40007ffe0ff */
[----:B------:R-:W-:-:S03]  /*0dd0*/  @!P0 IADD3 R25, P3, R0, UR5, RZ ;  /* 0x0000000500198c10 */ /* 0x000fc6000ff7e0ff */
[----:B------:R-:W-:Y:S01]  /*0de0*/  @!P1 IMAD.MOV R20, RZ, RZ, -R20 ;  /* 0x000000ffff149224 */ /* 0x000fe200078e0a14 */
[----:B------:R-:W-:Y:S02]  /*0df0*/  IADD3 R22, P1, R44, UR6, RZ ;  /* 0x000000062c167c10 */ /* 0x000fe4000ff3e0ff */
[----:B------:R-:W-:Y:S02]  /*0e00*/  @!P2 LOP3.LUT R20, RZ, c[0x0][0x160], RZ, 0x33, !PT ;  /* 0x00005800ff14aa12 */ /* 0x000fe400078e33ff */
[----:B------:R-:W-:Y:S02]  /*0e10*/  @!P0 LEA.HI.X.SX32 R26, R21, R2, 0x1, P3 ;  /* 0x00000002151a8211 */ /* 0x000fe400018f0eff */
[----:B------:R-:W-:Y:S01]  /*0e20*/  LEA.HI.X.SX32 R23, R32, R31, 0x1, P1 ;  /* 0x0000001f20177211 */ /* 0x000fe200008f0eff */
[----:B------:R-:W-:Y:S01]  /*0e30*/  IMAD R21, R20, UR8, RZ ;  /* 0x0000000814157c24 */ /* 0x000fe2000f8e02ff */
[----:B------:R-:W-:Y:S02]  /*0e40*/  LEA R34, P1, R22, c[0x0][0x170], 0x2 ;  /* 0x00005c0016227a11 */ /* 0x000fe400078210ff */
[----:B------:R-:W-:-:S02]  /*0e50*/  @!P0 LEA R24, P2, R25, c[0x0][0x168], 0x1 ;  /* 0x00005a0019188a11 */ /* 0x000fc400078408ff */
[----:B------:R-:W-:Y:S02]  /*0e60*/  LEA.HI.X R35, R22, c[0x0][0x174], R23, 0x2, P1 ;  /* 0x00005d0016237a11 */ /* 0x000fe400008f1417 */
[----:B------:R-:W-:Y:S01]  /*0e70*/  IADD3 R22, P1, R21, R3, RZ ;  /* 0x0000000315167210 */ /* 0x000fe20007f3e0ff */
[----:B------:R-:W-:Y:S01]  /*0e80*/  IMAD R20, R20, c[0x0][0x190], RZ ;  /* 0x0000640014147a24 */ /* 0x000fe200078e02ff */
[----:B------:R-:W-:Y:S01]  /*0e90*/  @!P0 LEA.HI.X R25, R25, c[0x0][0x16c], R26, 0x1, P2 ;  /* 0x00005b0019198a11 */ /* 0x000fe200010f0c1a */
[----:B------:R-:W2:Y:S01]  /*0ea0*/  LDG.E.CONSTANT R41, [R34.64] ;  /* 0x0000000e22297981 */ /* 0x000ea2000c1e9900 */
[----:B------:R-:W-:Y:S02]  /*0eb0*/  LEA.HI.X.SX32 R21, R21, R28, 0x1, P1 ;  /* 0x0000001c15157211 */ /* 0x000fe400008f0eff */
[C---:B------:R-:W-:Y:S02]  /*0ec0*/  LEA R36, P1, R22.reuse, c[0x0][0x180], 0x2 ;  /* 0x0000600016247a11 */ /* 0x040fe400078210ff */
[----:B------:R-:W3:Y:S02]  /*0ed0*/  @!P0 LDG.E.128.CONSTANT R24, [R24.64] ;  /* 0x0000000e18188981 */ /* 0x000ee4000c1e9d00 */
[----:B------:R-:W-:-:S02]  /*0ee0*/  LEA.HI.X R37, R22, c[0x0][0x184], R21, 0x2, P1 ;  /* 0x0000610016257a11 */ /* 0x000fc400008f1415 */
[----:B------:R-:W-:-:S04]  /*0ef0*/  IADD3 R21, P1, R20, R30, RZ ;  /* 0x0000001e14157210 */ /* 0x000fc80007f3e0ff */
[----:B------:R-:W4:Y:S01]  /*0f00*/  LDG.E.CONSTANT R37, [R36.64] ;  /* 0x0000000e24257981 */ /* 0x000f22000c1e9900 */
[----:B------:R-:W-:Y:S02]  /*0f10*/  LEA.HI.X.SX32 R22, R20, R29, 0x1, P1 ;  /* 0x0000001d14167211 */ /* 0x000fe400008f0eff */
[----:B------:R-:W-:Y:S01]  /*0f20*/  LEA R20, P1, R21, c[0x0][0x178], 0x1 ;  /* 0x00005e0015147a11 */ /* 0x000fe200078208ff */
[----:B------:R-:W-:-:S03]  /*0f30*/  IMAD.WIDE R32, R33, 0x4, R34 ;  /* 0x0000000421207825 */ /* 0x000fc600078e0222 */
[----:B------:R-:W-:Y:S02]  /*0f40*/  LEA.HI.X R21, R21, c[0x0][0x17c], R22, 0x1, P1 ;  /* 0x00005f0015157a11 */ /* 0x000fe400008f0c16 */
[----:B------:R-:W5:Y:S04]  /*0f50*/  LDG.E.CONSTANT R39, [R32.64] ;  /* 0x0000000e20277981 */ /* 0x000f68000c1e9900 */
[----:B------:R-:W5:Y:S01]  /*0f60*/  LDG.E.128.CONSTANT R20, [R20.64] ;  /* 0x0000000e14147981 */ /* 0x000f62000c1e9d00 */
[----:B------:R-:W-:-:S03]  /*0f70*/  IMAD.MOV.U32 R38, RZ, RZ, 0x64006400 ;  /* 0x64006400ff267424 */ /* 0x000fc600078e00ff */
[----:B------:R-:W-:Y:S01]  /*0f80*/  @P0 STS.128 [R52], RZ ;  /* 0x000000ff34000388 */ /* 0x000fe20000000c00 */
[----:B------:R-:W-:Y:S01]  /*0f90*/  IMAD.MOV.U32 R42, RZ, RZ, 0x2c00 ;  /* 0x00002c00ff2a7424 */ /* 0x000fe200078e00ff */
[----:B--2---:R-:W-:-:S04]  /*0fa0*/  SHF.R.U32.HI R43, RZ, 0x8, R41 ;  /* 0x00000008ff2b7819 */ /* 0x004fc80000011629 */
[--C-:B------:R-:W-:Y:S01]  /*0fb0*/  LOP3.LUT R34, R43, 0xf000f, R38.reuse, 0xea, !PT ;  /* 0x000f000f2b227812 */ /* 0x100fe200078eea26 */
[----:B---3--:R0:W-:Y:S01]  /*0fc0*/  @!P0 STS.128 [R52], R24 ;  /* 0x0000001834008388 */ /* 0x0081e20000000c00 */
[C-C-:B------:R-:W-:Y:S02]  /*0fd0*/  LOP3.LUT R40, R41.reuse, 0xf000f, R38.reuse, 0xea, !PT ;  /* 0x000f000f29287812 */ /* 0x140fe400078eea26 */
[--C-:B------:R-:W-:Y:S02]  /*0fe0*/  LOP3.LUT R41, R41, 0xf000f0, R38.reuse, 0xea, !PT ;  /* 0x00f000f029297812 */ /* 0x100fe400078eea26 */
[----:B----4-:R-:W-:Y:S02]  /*0ff0*/  SHF.R.U32.HI R35, RZ, 0x8, R37 ;  /* 0x00000008ff237819 */ /* 0x010fe40000011625 */
[--C-:B------:R-:W-:Y:S01]  /*1000*/  LOP3.LUT R43, R43, 0xf000f0, R38.reuse, 0xea, !PT ;  /* 0x00f000f02b2b7812 */ /* 0x100fe200078eea26 */
[----:B------:R-:W-:Y:S01]  /*1010*/  HFMA2 R41, R41, R42.H0_H0, -64, -64 ;  /* 0xd400d40029297431 */ /* 0x000fe2000004002a */
[--C-:B0-----:R-:W-:Y:S01]  /*1020*/  LOP3.LUT R27, R37, 0xf000f0, R38.reuse, 0xea, !PT ;  /* 0x00f000f0251b7812 */ /* 0x101fe200078eea26 */
[----:B------:R-:W-:Y:S01]  /*1030*/  HADD2 R24, R34, -1024, -1024 ;  /* 0xe400e40022187430 */ /* 0x000fe20000000000 */
[----:B------:R-:W-:-:S02]  /*1040*/  LOP3.LUT R34, R35, 0xf000f, R38, 0xea, !PT ;  /* 0x000f000f23227812 */ /* 0x000fc400078eea26 */
[--C-:B------:R-:W-:Y:S01]  /*1050*/  LOP3.LUT R35, R35, 0xf000f0, R38.reuse, 0xea, !PT ;  /* 0x00f000f023237812 */ /* 0x100fe200078eea26 */
[-C--:B------:R-:W-:Y:S01]  /*1060*/  HFMA2 R36, R27, R42.reuse.H0_H0, -64, -64 ;  /* 0xd400d4001b247431 */ /* 0x080fe2000004002a */
[----:B------:R-:W-:Y:S01]  /*1070*/  LOP3.LUT R26, R37, 0xf000f, R38, 0xea, !PT ;  /* 0x000f000f251a7812 */ /* 0x000fe200078eea26 */
[-C--:B------:R-:W-:Y:S02]  /*1080*/  HFMA2 R25, R43, R42.reuse.H0_H0, -64, -64 ;  /* 0xd400d4002b197431 */ /* 0x080fe4000004002a */
[----:B------:R-:W-:Y:S02]  /*1090*/  HFMA2 R35, R35, R42.H0_H0, -64, -64 ;  /* 0xd400d40023237431 */ /* 0x000fe4000004002a */
[----:B------:R-:W-:Y:S02]  /*10a0*/  HADD2 R41, R41, -R36 ;  /* 0x8000002429297230 */ /* 0x000fe40000000000 */
[----:B------:R-:W-:Y:S02]  /*10b0*/  HADD2 R40, R40, -1024, -1024 ;  /* 0xe400e40028287430 */ /* 0x000fe40000000000 */
[----:B------:R-:W-:-:S02]  /*10c0*/  HADD2 R37, R26, -1024, -1024 ;  /* 0xe400e4001a257430 */ /* 0x000fc40000000000 */
[----:B------:R-:W-:Y:S02]  /*10d0*/  HADD2 R27, R25, -R35 ;  /* 0x80000023191b7230 */ /* 0x000fe40000000000 */
[----:B------:R-:W-:Y:S02]  /*10e0*/  HADD2 R34, R34, -1024, -1024 ;  /* 0xe400e40022227430 */ /* 0x000fe40000000000 */
[----:B-----5:R-:W-:Y:S01]  /*10f0*/  HFMA2 R25, R41, R21, RZ.H0_H0 ;  /* 0x0000001529197231 */ /* 0x020fe200000400ff */
[----:B------:R-:W-:Y:S01]  /*1100*/  SHF.R.U32.HI R41, RZ, 0x8, R39 ;  /* 0x00000008ff297819 */ /* 0x000fe20000011627 */
[----:B------:R-:W-:Y:S02]  /*1110*/  HADD2 R40, R40, -R37 ;  /* 0x8000002528287230 */ /* 0x000fe40000000000 */
[----:B------:R-:W-:Y:S01]  /*1120*/  HADD2 R26, R24, -R34 ;  /* 0x80000022181a7230 */ /* 0x000fe20000000000 */
[--C-:B------:R-:W-:Y:S01]  /*1130*/  LOP3.LUT R43, R41, 0xf000f, R38.reuse, 0xea, !PT ;  /* 0x000f000f292b7812 */ /* 0x100fe200078eea26 */
[----:B------:R-:W-:Y:S01]  /*1140*/  HFMA2 R24, R40, R20, RZ.H0_H0 ;  /* 0x0000001428187231 */ /* 0x000fe200000400ff */
[----:B------:R-:W-:-:S02]  /*1150*/  LOP3.LUT R40, R39, 0xf000f, R38, 0xea, !PT ;  /* 0x000f000f27287812 */ /* 0x000fc400078eea26 */
[--C-:B------:R-:W-:Y:S01]  /*1160*/  LOP3.LUT R41, R41, 0xf000f0, R38.reuse, 0xea, !PT ;  /* 0x00f000f029297812 */ /* 0x100fe200078eea26 */
[----:B------:R-:W-:Y:S02]  /*1170*/  HFMA2 R26, R26, R22, RZ.H0_H0 ;  /* 0x000000161a1a7231 */ /* 0x000fe400000400ff */
[----:B------:R-:W-:Y:S02]  /*1180*/  HFMA2 R27, R27, R23, RZ.H0_H0 ;  /* 0x000000171b1b7231 */ /* 0x000fe400000400ff */
[----:B------:R-:W-:Y:S02]  /*1190*/  HADD2 R40, R40, -1024, -1024 ;  /* 0xe400e40028287430 */ /* 0x000fe40000000000 */
[----:B------:R-:W-:Y:S01]  /*11a0*/  HFMA2 R41, R41, R42.H0_H0, -64, -64 ;  /* 0xd400d40029297431 */ /* 0x000fe2000004002a */
[----:B------:R0:W-:Y:S01]  /*11b0*/  STS.128 [R51], R24 ;  /* 0x0000001833007388 */ /* 0x0001e20000000c00 */
[----:B------:R-:W-:Y:S01]  /*11c0*/  HADD2 R40, R40, -R37 ;  /* 0x8000002528287230 */ /* 0x000fe20000000000 */
[----:B------:R-:W-:Y:S01]  /*11d0*/  LOP3.LUT R39, R39, 0xf000f0, R38, 0xea, !PT ;  /* 0x00f000f027277812 */ /* 0x000fe200078eea26 */
[----:B0-----:R-:W-:Y:S01]  /*11e0*/  HADD2 R27, R41, -R35 ;  /* 0x80000023291b7230 */ /* 0x001fe20000000000 */
[----:B------:R-:W-:Y:S01]  /*11f0*/  IMAD.U32 R41, RZ, RZ, UR12 ;  /* 0x0000000cff297e24 */ /* 0x000fe2000f8e00ff */
[----:B------:R-:W-:-:S03]  /*1200*/  HFMA2 R24, R40, R20, RZ.H0_H0 ;  /* 0x0000001428187231 */ /* 0x000fc600000400ff */
[----:B------:R-:W-:Y:S01]  /*1210*/  IMAD.WIDE R40, R41, 0x4, R32 ;  /* 0x0000000429287825 */ /* 0x000fe200078e0220 */
[----:B------:R-:W-:-:S03]  /*1220*/  HFMA2 R39, R39, R42.H0_H0, -64, -64 ;  /* 0xd400d40027277431 */ /* 0x000fc6000004002a */
[----:B------:R-:W-:-:S04]  /*1230*/  IMAD.U32 R33, RZ, RZ, UR12 ;  /* 0x0000000cff217e24 */ /* 0x000fc8000f8e00ff */
[----:B------:R-:W-:Y:S01]  /*1240*/  IMAD.WIDE R32, R33, 0x4, R40 ;  /* 0x0000000421207825 */ /* 0x000fe200078e0228 */
[----:B------:R-:W-:Y:S02]  /*1250*/  HADD2 R25, R39, -R36 ;  /* 0x8000002427197230 */ /* 0x000fe40000000000 */
[----:B------:R-:W2:Y:S04]  /*1260*/  LDG.E.CONSTANT R39, [R40.64] ;  /* 0x0000000e28277981 */ /* 0x000ea8000c1e9900 */
[----:B------:R2:W3:Y:S01]  /*1270*/  LDG.E.CONSTANT R32, [R32.64] ;  /* 0x0000000e20207981 */ /* 0x0004e2000c1e9900 */
[----:B------:R-:W-:-:S04]  /*1280*/  HADD2 R43, R43, -1024, -1024 ;  /* 0xe400e4002b2b7430 */ /* 0x000fc80000000000 */
[----:B------:R-:W-:Y:S02]  /*1290*/  HADD2 R26, R43, -R34 ;  /* 0x800000222b1a7230 */ /* 0x000fe40000000000 */
[----:B------:R-:W-:Y:S02]  /*12a0*/  HFMA2 R25, R25, R21, RZ.H0_H0 ;  /* 0x0000001519197231 */ /* 0x000fe400000400ff */
[----:B------:R-:W-:Y:S02]  /*12b0*/  HFMA2 R26, R26, R22, RZ.H0_H0 ;  /* 0x000000161a1a7231 */ /* 0x000fe400000400ff */
[----:B------:R-:W-:-:S05]  /*12c0*/  HFMA2 R27, R27, R23, RZ.H0_H0 ;  /* 0x000000171b1b7231 */ /* 0x000fca00000400ff */
[----:B------:R3:W-:Y:S01]  /*12d0*/  STS.128 [R51+0x480], R24 ;  /* 0x0004801833007388 */ /* 0x0007e20000000c00 */
[----:B------:R-:W-:-:S04]  /*12e0*/  UIADD3 UR4, UR4, 0x1, URZ ;  /* 0x0000000104047890 */ /* 0x000fc8000fffe03f */
[----:B------:R-:W-:-:S06]  /*12f0*/  UISETP.GE.AND UP0, UPT, UR4, UR18, UPT ;  /* 0x000000120400728c */ /* 0x000fcc000bf06270 */
[----:B------:R-:W-:Y:S02]  /*1300*/  PLOP3.LUT P1, PT, PT, PT, UP0, 0x80, 0x0 ;  /* 0x000000000000781c */ /* 0x000fe40003f2f008 */
[----:B--2---:R-:W-:Y:S02]  /*1310*/  SHF.R.U32.HI R33, RZ, 0x8, R39 ;  /* 0x00000008ff217819 */ /* 0x004fe40000011627 */
[C---:B------:R-:W-:Y:S02]  /*1320*/  LOP3.LUT R43, R39.reuse, 0xf000f, R38, 0xea, !PT ;  /* 0x000f000f272b7812 */ /* 0x040fe400078eea26 */
[----:B---3--:R-:W-:Y:S02]  /*1330*/  SHF.R.U32.HI R27, RZ, 0x8, R32 ;  /* 0x00000008ff1b7819 */ /* 0x008fe40000011620 */
[--C-:B------:R-:W-:Y:S02]  /*1340*/  LOP3.LUT R41, R39, 0xf000f0, R38.reuse, 0xea, !PT ;  /* 0x00f000f027297812 */ /* 0x100fe400078eea26 */
[----:B------:R-:W-:-:S02]  /*1350*/  LOP3.LUT R39, R33, 0xf000f, R38, 0xea, !PT ;  /* 0x000f000f21277812 */ /* 0x000fc400078eea26 */
[--C-:B------:R-:W-:Y:S02]  /*1360*/  LOP3.LUT R25, R33, 0xf000f0, R38.reuse, 0xea, !PT ;  /* 0x00f000f021197812 */ /* 0x100fe400078eea26 */
[C-C-:B------:R-:W-:Y:S02]  /*1370*/  LOP3.LUT R26, R32.reuse, 0xf000f, R38.reuse, 0xea, !PT ;  /* 0x000f000f201a7812 */ /* 0x140fe400078eea26 */
[--C-:B------:R-:W-:Y:S02]  /*1380*/  LOP3.LUT R33, R32, 0xf000f0, R38.reuse, 0xea, !PT ;  /* 0x00f000f020217812 */ /* 0x100fe400078eea26 */
[C-C-:B------:R-:W-:Y:S02]  /*1390*/  LOP3.LUT R24, R27.reuse, 0xf000f, R38.reuse, 0xea, !PT ;  /* 0x000f000f1b187812 */ /* 0x140fe400078eea26 */
[----:B------:R-:W-:Y:S01]  /*13a0*/  LOP3.LUT R38, R27, 0xf000f0, R38, 0xea, !PT ;  /* 0x00f000f01b267812 */ /* 0x000fe200078eea26 */
[-C--:B------:R-:W-:Y:S02]  /*13b0*/  HFMA2 R27, R41, R42.reuse.H0_H0, -64, -64 ;  /* 0xd400d400291b7431 */ /* 0x080fe4000004002a */
[----:B------:R-:W-:-:S02]  /*13c0*/  HFMA2 R25, R25, R42.H0_H0, -64, -64 ;  /* 0xd400d40019197431 */ /* 0x000fc4000004002a */
[-C--:B------:R-:W-:Y:S02]  /*13d0*/  HFMA2 R41, R33, R42.reuse.H0_H0, -64, -64 ;  /* 0xd400d40021297431 */ /* 0x080fe4000004002a */
[----:B------:R-:W-:Y:S02]  /*13e0*/  HADD2 R43, R43, -1024, -1024 ;  /* 0xe400e4002b2b7430 */ /* 0x000fe40000000000 */
[----:B------:R-:W-:Y:S02]  /*13f0*/  HFMA2 R42, R38, R42.H0_H0, -64, -64 ;  /* 0xd400d400262a7431 */ /* 0x000fe4000004002a */
[----:B------:R-:W-:Y:S02]  /*1400*/  HADD2 R32, R26, -1024, -1024 ;  /* 0xe400e4001a207430 */ /* 0x000fe40000000000 */
[----:B------:R-:W-:Y:S02]  /*1410*/  HADD2 R39, R39, -1024, -1024 ;  /* 0xe400e40027277430 */ /* 0x000fe40000000000 */
[----:B------:R-:W-:-:S02]  /*1420*/  HADD2 R24, R24, -1024, -1024 ;  /* 0xe400e40018187430 */ /* 0x000fc40000000000 */
[--C-:B------:R-:W-:Y:S02]  /*1430*/  HADD2 R26, R43, -R37.reuse ;  /* 0x800000252b1a7230 */ /* 0x100fe40000000000 */
[----:B------:R-:W-:Y:S02]  /*1440*/  HADD2 R32, R32, -R37 ;  /* 0x8000002520207230 */ /* 0x000fe40000000000 */
[--C-:B------:R-:W-:Y:S02]  /*1450*/  HADD2 R27, R27, -R36.reuse ;  /* 0x800000241b1b7230 */ /* 0x100fe40000000000 */
[----:B------:R-:W-:Y:S02]  /*1460*/  HADD2 R41, R41, -R36 ;  /* 0x8000002429297230 */ /* 0x000fe40000000000 */
[--C-:B------:R-:W-:Y:S02]  /*1470*/  HADD2 R38, R39, -R34.reuse ;  /* 0x8000002227267230 */ /* 0x100fe40000000000 */
[----:B------:R-:W-:-:S02]  /*1480*/  HADD2 R24, R24, -R34 ;  /* 0x8000002218187230 */ /* 0x000fc40000000000 */
[--C-:B------:R-:W-:Y:S02]  /*1490*/  HADD2 R25, R25, -R35.reuse ;  /* 0x8000002319197230 */ /* 0x100fe40000000000 */
[----:B------:R-:W-:Y:S02]  /*14a0*/  HADD2 R43, R42, -R35 ;  /* 0x800000232a2b7230 */ /* 0x000fe40000000000 */
[-C--:B------:R-:W-:Y:S02]  /*14b0*/  HFMA2 R36, R26, R20.reuse, RZ.H0_H0 ;  /* 0x000000141a247231 */ /* 0x080fe400000400ff */
[----:B------:R-:W-:Y:S02]  /*14c0*/  HFMA2 R40, R32, R20, RZ.H0_H0 ;  /* 0x0000001420287231 */ /* 0x000fe400000400ff */
[----:B------:R-:W-:Y:S02]  /*14d0*/  HFMA2 R37, R27, R21, RZ.H0_H0 ;  /* 0x000000151b257231 */ /* 0x000fe400000400ff */
[----:B------:R-:W-:-:S02]  /*14e0*/  HFMA2 R38, R38, R22, RZ.H0_H0 ;  /* 0x0000001626267231 */ /* 0x000fc400000400ff */
[----:B------:R-:W-:Y:S02]  /*14f0*/  HFMA2 R39, R25, R23, RZ.H0_H0 ;  /* 0x0000001719277231 */ /* 0x000fe400000400ff */
[----:B------:R-:W-:Y:S02]  /*1500*/  HFMA2 R41, R41, R21, RZ.H0_H0 ;  /* 0x0000001529297231 */ /* 0x000fe400000400ff */
[----:B------:R-:W-:Y:S02]  /*1510*/  HFMA2 R42, R24, R22, RZ.H0_H0 ;  /* 0x00000016182a7231 */ /* 0x000fe400000400ff */
[----:B------:R-:W-:Y:S01]  /*1520*/  HFMA2 R43, R43, R23, RZ.H0_H0 ;  /* 0x000000172b2b7231 */ /* 0x000fe200000400ff */
[----:B------:R0:W-:Y:S04]  /*1530*/  STS.128 [R51+0x900], R36 ;  /* 0x0009002433007388 */ /* 0x0001e80000000c00 */
[----:B------:R-:W-:Y:S01]  /*1540*/  STS.128 [R51+0xd80], R40 ;  /* 0x000d802833007388 */ /* 0x000fe20000000c00 */
[----:B------:R-:W-:-:S03]  /*1550*/  IADD3 R20, R50, -c[0x0][0x18], RZ ;  /* 0x8000060032147a10 */ /* 0x000fc60007ffe0ff */
[----:B------:R-:W-:Y:S01]  /*1560*/  BAR.SYNC.DEFER_BLOCKING 0x0 ;  /* 0x0000000000007b1d */ /* 0x000fe20000010000 */
[----:B------:R-:W-:Y:S02]  /*1570*/  IADD3 R33, R45, -c[0x0][0x18], RZ ;  /* 0x800006002d217a10 */ /* 0x000fe40007ffe0ff */
[----:B------:R-:W-:-:S03]  /*1580*/  IADD3 R25, R46, -c[0x0][0x18], RZ ;  /* 0x800006002e197a10 */ /* 0x000fc60007ffe0ff */
[----:B------:R-:W-:Y:S04]  /*1590*/  LDSM.16.M88.4 R20, [R20] ;  /* 0x000000001414783b */ /* 0x000fe80000000200 */
[----:B------:R-:W1:Y:S04]  /*15a0*/  LDSM.16.MT88.4 R32, [R33] ;  /* 0x000000002120783b */ /* 0x000e680000004200 */
[----:B------:R-:W2:Y:S01]  /*15b0*/  LDSM.16.MT88.4 R24, [R25] ;  /* 0x000000001918783b */ /* 0x000ea20000004200 */
[----:B0-----:R-:W-:Y:S01]  /*15c0*/  IADD3 R36, R47, -c[0x0][0x18], RZ ;  /* 0x800006002f247a10 */ /* 0x001fe20007ffe0ff */
[C---:B-1----:R-:W-:Y:S07]  /*15d0*/  HMMA.16816.F32 R12, R20.reuse, R32, R12 ;  /* 0x00000020140c723c */ /* 0x042fee000000180c */
[----:B------:R-:W-:Y:S01]  /*15e0*/  IADD3 R32, R48, -c[0x0][0x18], RZ ;  /* 0x8000060030207a10 */ /* 0x000fe20007ffe0ff */
[C---:B--2---:R-:W-:Y:S07]  /*15f0*/  HMMA.16816.F32 R4, R20.reuse, R24, R4 ;  /* 0x000000181404723c */ /* 0x044fee0000001804 */
[----:B------:R-:W-:Y:S01]  /*1600*/  IADD3 R24, R49, -c[0x0][0x18], RZ ;  /* 0x8000060031187a10 */ /* 0x000fe20007ffe0ff */
[C---:B------:R-:W-:Y:S01]  /*1610*/  HMMA.16816.F32 R8, R20.reuse, R34, R8 ;  /* 0x000000221408723c */ /* 0x040fe20000001808 */
[----:B------:R-:W-:Y:S07]  /*1620*/  LDSM.16.MT88.4 R32, [R32] ;  /* 0x000000002020783b */ /* 0x000fee0000004200 */
[----:B------:R-:W-:Y:S01]  /*1630*/  HMMA.16816.F32 R16, R20, R26, R16 ;  /* 0x0000001a1410723c */ /* 0x000fe20000001810 */
[----:B------:R-:W0:Y:S04]  /*1640*/  LDSM.16.M88.4 R20, [R36] ;  /* 0x000000002414783b */ /* 0x000e280000000200 */
[----:B------:R-:W1:Y:S03]  /*1650*/  LDSM.16.MT88.4 R24, [R24] ;  /* 0x000000001818783b */ /* 0x000e660000004200 */
[C---:B0-----:R-:W-:Y:S08]  /*1660*/  HMMA.16816.F32 R12, R20.reuse, R32, R12 ;  /* 0x00000020140c723c */ /* 0x041ff0000000180c */
[C---:B------:R-:W-:Y:S08]  /*1670*/  HMMA.16816.F32 R8, R20.reuse, R34, R8 ;  /* 0x000000221408723c */ /* 0x040ff00000001808 */
[C---:B-1----:R-:W-:Y:S08]  /*1680*/  HMMA.16816.F32 R4, R20.reuse, R24, R4 ;  /* 0x000000181404723c */ /* 0x042ff00000001804 */
[----:B------:R-:W-:Y:S01]  /*1690*/  HMMA.16816.F32 R16, R20, R26, R16 ;  /* 0x0000001a1410723c */ /* 0x000fe20000001810 */
[----:B------:R-:W-:Y:S07]  /*16a0*/  @!P1 BRA `(.L_x_1) ;  /* 0xfffff55000009947 */ /* 0x000fee000383ffff */
.L_x_0:
[----:B------:R-:W0:Y:S01]  /*16b0*/  S2R R0, SR_TID.X ;  /* 0x0000000000007919 */ /* 0x000e220000002100 */
[----:B------:R-:W-:Y:S01]  /*16c0*/  IMAD.SHL.U32 R2, R53, 0x2, RZ ;  /* 0x0000000235027824 */ /* 0x000fe200078e00ff */
[----:B------:R-:W-:-:S02]  /*16d0*/  ULDC UR4, c[0x0][0x190] ;  /* 0x0000640000047ab9 */ /* 0x000fc40000000800 */
[----:B------:R-:W1:Y:S01]  /*16e0*/  S2R R20, SR_TID.Y ;  /* 0x0000000000147919 */ /* 0x000e620000002200 */
[----:B------:R-:W-:Y:S02]  /*16f0*/  ULDC UR5, c[0x0][0x188] ;  /* 0x0000620000057ab9 */ /* 0x000fe40000000800 */
[----:B------:R-:W-:Y:S02]  /*1700*/  UIMAD.WIDE UR4, UR4, UR5, URZ ;  /* 0x00000005040472a5 */ /* 0x000fe4000f8e023f */
[----:B------:R-:W-:Y:S01]  /*1710*/  USHF.R.S32.HI UR6, URZ, 0x1f, UR9 ;  /* 0x0000001f3f067899 */ /* 0x000fe20008011409 */
[----:B0-----:R-:W-:Y:S01]  /*1720*/  SHF.R.S32.HI R3, RZ, 0x1f, R0 ;  /* 0x0000001fff037819 */ /* 0x001fe20000011400 */
[----:B-1----:R-:W-:-:S03]  /*1730*/  IMAD.SHL.U32 R21, R20, 0x20, RZ ;  /* 0x0000002014157824 */ /* 0x002fc600078e00ff */
[----:B------:R-:W-:Y:S01]  /*1740*/  LEA.HI R3, R3, R0, RZ, 0x2 ;  /* 0x0000000003037211 */ /* 0x000fe200078f10ff */
[----:B------:R-:W-:Y:S01]  /*1750*/  IMAD.U32 R20, RZ, RZ, UR4 ;  /* 0x00000004ff147e24 */ /* 0x000fe2000f8e00ff */
[----:B------:R-:W-:Y:S02]  /*1760*/  SHF.R.S32.HI R0, RZ, 0x1f, R2 ;  /* 0x0000001fff007819 */ /* 0x000fe40000011402 */
[----:B------:R-:W-:Y:S02]  /*1770*/  IADD3 R2, P0, R21, R2, RZ ;  /* 0x0000000215027210 */ /* 0x000fe40007f1e0ff */
[----:B------:R-:W-:Y:S01]  /*1780*/  LEA.HI.SX32 R22, R3, UR7, 0x1e ;  /* 0x0000000703167c11 */ /* 0x000fe2000f8ff2ff */
[----:B------:R-:W-:Y:S01]  /*1790*/  UIMAD UR7, UR5, UR9, URZ ;  /* 0x00000009050772a4 */ /* 0x000fe2000f8e023f */
[----:B------:R-:W-:Y:S01]  /*17a0*/  LEA.HI.X.SX32 R3, R21, R0, 0x1, P0 ;  /* 0x0000000015037211 */ /* 0x000fe200000f0eff */
[----:B------:R-:W-:Y:S01]  /*17b0*/  IMAD.U32 R21, RZ, RZ, UR5 ;  /* 0x00000005ff157e24 */ /* 0x000fe2000f8e00ff */
[C---:B------:R-:W-:Y:S01]  /*17c0*/  ISETP.GE.AND P1, PT, R22.reuse, c[0x0][0x188], PT ;  /* 0x0000620016007a0c */ /* 0x040fe20003f26270 */
[----:B------:R-:W-:Y:S01]  /*17d0*/  UIMAD UR6, UR4, UR6, UR7 ;  /* 0x00000006040672a4 */ /* 0x000fe2000f8e0207 */
[----:B------:R-:W-:Y:S01]  /*17e0*/  IADD3 R21, R22, 0x8, RZ ;  /* 0x0000000816157810 */ /* 0x000fe20007ffe0ff */
[----:B------:R-:W-:-:S03]  /*17f0*/  IMAD.WIDE.U32 R2, R20, UR9, R2 ;  /* 0x0000000914027c25 */ /* 0x000fc6000f8e0002 */
[C---:B------:R-:W-:Y:S01]  /*1800*/  ISETP.GE.AND P0, PT, R21.reuse, c[0x0][0x188], PT ;  /* 0x0000620015007a0c */ /* 0x040fe20003f06270 */
[----:B------:R-:W-:Y:S01]  /*1810*/  IMAD.U32 R23, RZ, RZ, UR6 ;  /* 0x00000006ff177e24 */ /* 0x000fe2000f8e00ff */
[----:B------:R-:W-:Y:S01]  /*1820*/  IADD3 R2, P2, R2, UR13, RZ ;  /* 0x0000000d02027c10 */ /* 0x000fe2000ff5e0ff */
[----:B------:R-:W-:Y:S02]  /*1830*/  IMAD R0, R22, c[0x0][0x190], RZ ;  /* 0x0000640016007a24 */ /* 0x000fe400078e02ff */
[----:B------:R-:W-:Y:S01]  /*1840*/  IMAD R21, R21, c[0x0][0x190], RZ ;  /* 0x0000640015157a24 */ /* 0x000fe200078e02ff */
[----:B------:R-:W-:Y:S02]  /*1850*/  IADD3.X R22, R3, UR16, R23, P2, !PT ;  /* 0x0000001003167c10 */ /* 0x000fe400097fe417 */
[-C--:B------:R-:W-:Y:S02]  /*1860*/  IADD3 R23, P2, R0, R2.reuse, RZ ;  /* 0x0000000200177210 */ /* 0x080fe40007f5e0ff */
[----:B------:R-:W-:-:S02]  /*1870*/  IADD3 R3, P3, R21, R2, RZ ;  /* 0x0000000215037210 */ /* 0x000fc40007f7e0ff */
[----:B------:R-:W-:Y:S02]  /*1880*/  LEA.HI.X.SX32 R24, R0, R22, 0x1, P2 ;  /* 0x0000001600187211 */ /* 0x000fe400010f0eff */
[----:B------:R-:W-:Y:S02]  /*1890*/  @!P1 F2FP.PACK_AB R0, RZ, R8 ;  /* 0x00000008ff00923e */ /* 0x000fe400000000ff */
[----:B------:R-:W-:Y:S02]  /*18a0*/  LEA.HI.X.SX32 R22, R21, R22, 0x1, P3 ;  /* 0x0000001615167211 */ /* 0x000fe400018f0eff */
[----:B------:R-:W-:Y:S02]  /*18b0*/  LEA R8, P2, R23, c[0x0][0x198], 0x1 ;  /* 0x0000660017087a11 */ /* 0x000fe400078408ff */
[----:B------:R-:W-:Y:S02]  /*18c0*/  LEA R2, P3, R3, c[0x0][0x198], 0x1 ;  /* 0x0000660003027a11 */ /* 0x000fe400078608ff */
[----:B------:R-:W-:-:S02]  /*18d0*/  @!P1 F2FP.PACK_AB R20, RZ, R9 ;  /* 0x00000009ff14923e */ /* 0x000fc400000000ff */
[----:B------:R-:W-:Y:S02]  /*18e0*/  @!P1 F2FP.PACK_AB R12, RZ, R12 ;  /* 0x0000000cff0c923e */ /* 0x000fe400000000ff */
[----:B------:R-:W-:Y:S02]  /*18f0*/  @!P1 F2FP.PACK_AB R13, RZ, R13 ;  /* 0x0000000dff0d923e */ /* 0x000fe400000000ff */
[----:B------:R-:W-:Y:S02]  /*1900*/  LEA.HI.X R9, R23, c[0x0][0x19c], R24, 0x1, P2 ;  /* 0x0000670017097a11 */ /* 0x000fe400010f0c18 */
[----:B------:R-:W-:Y:S02]  /*1910*/  @!P0 F2FP.PACK_AB R14, RZ, R14 ;  /* 0x0000000eff0e823e */ /* 0x000fe400000000ff */
[----:B------:R-:W-:Y:S01]  /*1920*/  @!P0 F2FP.PACK_AB R15, RZ, R15 ;  /* 0x0000000fff0f823e */ /* 0x000fe200000000ff */
[----:B------:R0:W-:Y:S01]  /*1930*/  @!P1 STG.E.U16 [R8.64], R12 ;  /* 0x0000000c08009986 */ /* 0x0001e2000c10150e */
[----:B------:R-:W-:-:S02]  /*1940*/  LEA.HI.X R3, R3, c[0x0][0x19c], R22, 0x1, P3 ;  /* 0x0000670003037a11 */ /* 0x000fc400018f0c16 */
[----:B------:R-:W-:Y:S01]  /*1950*/  @!P0 F2FP.PACK_AB R10, RZ, R10 ;  /* 0x0000000aff0a823e */ /* 0x000fe200000000ff */
[----:B------:R0:W-:Y:S01]  /*1960*/  @!P1 STG.E.U16 [R8.64+0x2], R13 ;  /* 0x0000020d08009986 */ /* 0x0001e2000c10150e */
[----:B------:R-:W-:Y:S02]  /*1970*/  @!P0 F2FP.PACK_AB R11, RZ, R11 ;  /* 0x0000000bff0b823e */ /* 0x000fe400000000ff */
[----:B------:R-:W-:Y:S01]  /*1980*/  @!P1 F2FP.PACK_AB R4, RZ, R4 ;  /* 0x00000004ff04923e */ /* 0x000fe200000000ff */
[----:B------:R0:W-:Y:S01]  /*1990*/  @!P0 STG.E.U16 [R2.64], R14 ;  /* 0x0000000e02008986 */ /* 0x0001e2000c10150e */
[----:B------:R-:W-:Y:S02]  /*19a0*/  @!P1 F2FP.PACK_AB R5, RZ, R5 ;  /* 0x00000005ff05923e */ /* 0x000fe400000000ff */
[----:B------:R-:W-:Y:S01]  /*19b0*/  @!P0 F2FP.PACK_AB R6, RZ, R6 ;  /* 0x00000006ff06823e */ /* 0x000fe200000000ff */
[----:B------:R0:W-:Y:S01]  /*19c0*/  @!P0 STG.E.U16 [R2.64+0x2], R15 ;  /* 0x0000020f02008986 */ /* 0x0001e2000c10150e */
[----:B------:R-:W-:-:S02]  /*19d0*/  @!P0 F2FP.PACK_AB R7, RZ, R7 ;  /* 0x00000007ff07823e */ /* 0x000fc400000000ff */
[----:B------:R-:W-:Y:S01]  /*19e0*/  @!P1 F2FP.PACK_AB R16, RZ, R16 ;  /* 0x00000010ff10923e */ /* 0x000fe200000000ff */
[----:B------:R0:W-:Y:S01]  /*19f0*/  @!P1 STG.E.U16 [R8.64+0x10], R0 ;  /* 0x0000100008009986 */ /* 0x0001e2000c10150e */
[----:B------:R-:W-:-:S03]  /*1a00*/  @!P1 F2FP.PACK_AB R17, RZ, R17 ;  /* 0x00000011ff11923e */ /* 0x000fc600000000ff */
[----:B------:R0:W-:Y:S04]  /*1a10*/  @!P1 STG.E.U16 [R8.64+0x12], R20 ;  /* 0x0000121408009986 */ /* 0x0001e8000c10150e */
[----:B------:R0:W-:Y:S04]  /*1a20*/  @!P0 STG.E.U16 [R2.64+0x10], R10 ;  /* 0x0000100a02008986 */ /* 0x0001e8000c10150e */
[----:B------:R0:W-:Y:S04]  /*1a30*/  @!P0 STG.E.U16 [R2.64+0x12], R11 ;  /* 0x0000120b02008986 */ /* 0x0001e8000c10150e */
[----:B------:R0:W-:Y:S04]  /*1a40*/  @!P1 STG.E.U16 [R8.64+0x20], R4 ;  /* 0x0000200408009986 */ /* 0x0001e8000c10150e */
[----:B------:R0:W-:Y:S04]  /*1a50*/  @!P1 STG.E.U16 [R8.64+0x22], R5 ;  /* 0x0000220508009986 */ /* 0x0001e8000c10150e */
[----:B------:R0:W-:Y:S04]  /*1a60*/  @!P0 STG.E.U16 [R2.64+0x20], R6 ;  /* 0x0000200602008986 */ /* 0x0001e8000c10150e */
[----:B------:R0:W-:Y:S04]  /*1a70*/  @!P0 STG.E.U16 [R2.64+0x22], R7 ;  /* 0x0000220702008986 */ /* 0x0001e8000c10150e */
[----:B------:R0:W-:Y:S04]  /*1a80*/  @!P1 STG.E.U16 [R8.64+0x30], R16 ;  /* 0x0000301008009986 */ /* 0x0001e8000c10150e */
[----:B------:R0:W-:Y:S01]  /*1a90*/  @!P1 STG.E.U16 [R8.64+0x32], R17 ;  /* 0x0000321108009986 */ /* 0x0001e2000c10150e */
[----:B------:R-:W-:Y:S05]  /*1aa0*/  @P0 EXIT ;  /* 0x000000000000094d */ /* 0x000fea0003800000 */
[----:B------:R-:W-:-:S04]  /*1ab0*/  F2FP.PACK_AB R18, R19, R18 ;  /* 0x000000121312723e */ /* 0x000fc800000000ff */
[----:B0-----:R-:W-:Y:S01]  /*1ac0*/  PRMT R0, R18, 0x7632, R0 ;  /* 0x0000763212007816 */ /* 0x001fe20000000000 */
[----:B------:R-:W-:Y:S04]  /*1ad0*/  STG.E.U16 [R2.64+0x30], R18 ;  /* 0x0000301202007986 */ /* 0x000fe8000c10150e */
[----:B------:R-:W-:Y:S01]  /*1ae0*/  STG.E.U16 [R2.64+0x32], R0 ;  /* 0x0000320002007986 */ /* 0x000fe2000c10150e */
[----:B------:R-:W-:Y:S05]  /*1af0*/  EXIT ;  /* 0x000000000000794d */ /* 0x000fea0003800000 */
.L_x_2:
[----:B------:R-:W-:-:S00]  /*1b00*/  BRA `(.L_x_2) ;  /* 0xfffffff000007947 */ /* 0x000fc0000383ffff */
[----:B------:R-:W-:-:S00]  /*1b10*/  NOP ;  /* 0x0000000000007918 */ /* 0x000fc00000000000 */
        /* <DEDUP_REMOVED lines=14> */
.L_x_7:


//--------------------- .text._ZN4vllm3awq31gemm_forward_4bit_cuda_m16nXk32ILi128EEEviiP6__halfPiS3_S4_iiiS3_ --------------------------
	.section	.text._ZN4vllm3awq31gemm_forward_4bit_cuda_m16nXk32ILi128EEEviiP6__halfPiS3_S4_iiiS3_,"ax",@progbits
	.sectioninfo	@"SHI_REGISTERS=72"
	.align	128
        .global         _ZN4vllm3awq31gemm_forward_4bit_cuda_m16nXk32ILi128EEEviiP6__halfPiS3_S4_iiiS3_
        .type           _ZN4vllm3awq31gemm_forward_4bit_cuda_m16nXk32ILi128EEEviiP6__halfPiS3_S4_iiiS3_,@function
        .size           _ZN4vllm3awq31gemm_forward_4bit_cuda_m16nXk32ILi128EEEviiP6__halfPiS3_S4_iiiS3_,(.L_x_8 - _ZN4vllm3awq31gemm_forward_4bit_cuda_m16nXk32ILi128EEEviiP6__halfPiS3_S4_iiiS3_)
        .other          _ZN4vllm3awq31gemm_forward_4bit_cuda_m16nXk32ILi128EEEviiP6__halfPiS3_S4_iiiS3_,@"STO_CUDA_ENTRY STV_DEFAULT"
_ZN4vllm3awq31gemm_forward_4bit_cuda_m16nXk32ILi128EEEviiP6__halfPiS3_S4_iiiS3_:
.text._ZN4vllm3awq31gemm_forward_4bit_cuda_m16nXk32ILi128EEEviiP6__halfPiS3_S4_iiiS3_:
        /* <DEDUP_REMOVED lines=12> */
[----:B------:R2:W3:Y:S01]  /*00c0*/  R2UR UR19, R6 ;  /* 0x00000000061373c2 */ /* 0x0004e200000e0000 */
        /* <DEDUP_REMOVED lines=8> */
[----:B------:R-:W-:Y:S01]  /*0150*/  USHF.R.S32.HI UR4, URZ, 0x1f, UR9 ;  /* 0x0000001f3f047899 */ /* 0x000fe20008011409 */
[----:B------:R-:W-:Y:S01]  /*0160*/  CS2R R30, SRZ ;  /* 0x00000000001e7805 */ /* 0x000fe2000001ff00 */
[----:B------:R-:W-:Y:S01]  /*0170*/  UIMAD UR12, UR8, UR6, URZ ;  /* 0x00000006080c72a4 */ /* 0x000fe2000f8e023f */
[----:B------:R-:W-:Y:S01]  /*0180*/  IMAD.U32 R5, RZ, RZ, UR8 ;  /* 0x00000008ff057e24 */ /* 0x000fe2000f8e00ff */
[----:B------:R-:W-:Y:S01]  /*0190*/  ULEA.HI UR4, UR4, UR9, URZ, 0x5 ;  /* 0x0000000904047291 */ /* 0x000fe2000f8f283f */
[----:B------:R-:W-:Y:S01]  /*01a0*/  CS2R R28, SRZ ;  /* 0x00000000001c7805 */ /* 0x000fe2000001ff00 */
[----:B------:R-:W-:Y:S01]  /*01b0*/  ULDC UR17, c[0x0][0x164] ;  /* 0x0000590000117ab9 */ /* 0x000fe20000000800 */
[----:B------:R-:W-:Y:S01]  /*01c0*/  CS2R R24, SRZ ;  /* 0x0000000000187805 */ /* 0x000fe2000001ff00 */
[-C--:B--2---:R-:W-:Y:S01]  /*01d0*/  IABS R6, R5.reuse ;  /* 0x0000000500067213 */ /* 0x084fe20000000000 */
[----:B------:R-:W-:Y:S01]  /*01e0*/  ULEA.HI.SX32 UR4, UR4, UR17, 0x1b ;  /* 0x0000001104047291 */ /* 0x000fe2000f8fda3f */
[----:B------:R-:W-:Y:S01]  /*01f0*/  IABS R5, R5 ;  /* 0x0000000500057213 */ /* 0x000fe20000000000 */
[----:B------:R-:W2:Y:S01]  /*0200*/  I2F.U32.RP R0, UR12 ;  /* 0x0000000c00007d06 */ /* 0x000ea20008209000 */
[----:B------:R4:W5:Y:S01]  /*0210*/  R2UR UR18, R6 ;  /* 0x00000000061273c2 */ /* 0x00096200000e0000 */
[----:B------:R-:W-:Y:S01]  /*0220*/  UIADD3 UR6, URZ, -UR12, URZ ;  /* 0x8000000c3f067290 */ /* 0x000fe2000fffe03f */
[----:B------:R-:W-:Y:S01]  /*0230*/  CS2R R26, SRZ ;  /* 0x00000000001a7805 */ /* 0x000fe2000001ff00 */
[----:B------:R-:W-:Y:S01]  /*0240*/  UIADD3 UR14, UR4, -0x1, URZ ;  /* 0xffffffff040e7890 */ /* 0x000fe2000fffe03f */
[----:B------:R-:W-:Y:S01]  /*0250*/  CS2R R20, SRZ ;  /* 0x0000000000147805 */ /* 0x000fe2000001ff00 */
[----:B------:R-:W-:Y:S01]  /*0260*/  UISETP.NE.U32.AND UP1, UPT, UR12, URZ, UPT ;  /* 0x0000003f0c00728c */ /* 0x000fe2000bf25070 */
[----:B------:R-:W-:Y:S01]  /*0270*/  CS2R R22, SRZ ;  /* 0x0000000000167805 */ /* 0x000fe2000001ff00 */
[----:B---3--:R-:W3:Y:S01]  /*0280*/  I2F.RP R3, UR19 ;  /* 0x0000001300037d06 */ /* 0x008ee20008209400 */
[----:B------:R-:W-:Y:S01]  /*0290*/  UMOV UR4, URZ ;  /* 0x0000003f00047c82 */ /* 0x000fe20008000000 */
[----:B------:R-:W-:Y:S01]  /*02a0*/  CS2R R16, SRZ ;  /* 0x0000000000107805 */ /* 0x000fe2000001ff00 */
[----:B------:R-:W-:Y:S01]  /*02b0*/  USHF.R.S32.HI UR10, URZ, 0x1f, UR10 ;  /* 0x0000001f3f0a7899 */ /* 0x000fe2000801140a */
[----:B------:R-:W-:Y:S01]  /*02c0*/  CS2R R18, SRZ ;  /* 0x0000000000127805 */ /* 0x000fe2000001ff00 */
[----:B----4-:R-:W-:-:S03]  /*02d0*/  CS2R R6, SRZ ;  /* 0x0000000000067805 */ /* 0x010fc6000001ff00 */
[----:B--2---:R-:W2:Y:S08]  /*02e0*/  MUFU.RCP R0, R0 ;  /* 0x0000000000007308 */ /* 0x004eb00000001000 */
[----:B---3--:R-:W3:Y:S01]  /*02f0*/  MUFU.RCP R3, R3 ;  /* 0x0000000300037308 */ /* 0x008ee20000001000 */
[----:B--2---:R-:W-:Y:S01]  /*0300*/  IADD3 R2, R0, 0xffffffe, RZ ;  /* 0x0ffffffe00027810 */ /* 0x004fe20007ffe0ff */
[----:B------:R-:W-:Y:S01]  /*0310*/  IMAD.U32 R0, RZ, RZ, UR14 ;  /* 0x0000000eff007e24 */ /* 0x000fe2000f8e00ff */
[----:B------:R-:W-:-:S05]  /*0320*/  ULOP3.LUT UR14, UR14, UR17, URZ, 0x3c, !UPT ;  /* 0x000000110e0e7292 */ /* 0x000fca000f8e3c3f */
[----:B------:R-:W2:Y:S01]  /*0330*/  F2I.FTZ.U32.TRUNC.NTZ R2, R2 ;  /* 0x0000000200027305 */ /* 0x000ea2000021f000 */
[----:B---3--:R-:W-:-:S07]  /*0340*/  IADD3 R4, R3, 0xffffffe, RZ ;  /* 0x0ffffffe03047810 */ /* 0x008fce0007ffe0ff */
[----:B------:R-:W3:Y:S01]  /*0350*/  F2I.FTZ.U32.TRUNC.NTZ R4, R4 ;  /* 0x0000000400047305 */ /* 0x000ee2000021f000 */
[----:B--2---:R2:W4:Y:S02]  /*0360*/  R2UR UR5, R2 ;  /* 0x00000000020573c2 */ /* 0x00452400000e0000 */
[----:B--2---:R-:W-:-:S06]  /*0370*/  IABS R2, R0 ;  /* 0x0000000000027213 */ /* 0x004fcc0000000000 */
[----:B---3--:R-:W2:Y:S01]  /*0380*/  R2UR UR7, R4 ;  /* 0x00000000040773c2 */ /* 0x008ea200000e0000 */
[----:B-----5:R-:W3:Y:S07]  /*0390*/  I2F.RP R0, UR18 ;  /* 0x0000001200007d06 */ /* 0x020eee0008209400 */
[----:B------:R5:W1:Y:S01]  /*03a0*/  R2UR UR16, R2 ;  /* 0x00000000021073c2 */ /* 0x000a6200000e0000 */
[----:B----4-:R-:W-:Y:S01]  /*03b0*/  UIMAD UR6, UR6, UR5, URZ ;  /* 0x00000005060672a4 */ /* 0x010fe2000f8e023f */
[----:B---3--:R-:W5:Y:S03]  /*03c0*/  MUFU.RCP R0, R0 ;  /* 0x0000000000007308 */ /* 0x008f660000001000 */
[----:B------:R-:W-:-:S04]  /*03d0*/  UIMAD.WIDE.U32 UR4, UR5, UR6, UR4 ;  /* 0x00000006050472a5 */ /* 0x000fc8000f8e0004 */
[----:B0-----:R-:W-:Y:S02]  /*03e0*/  UIMAD.WIDE.U32 UR4, UR5, UR15, URZ ;  /* 0x0000000f050472a5 */ /* 0x001fe4000f8e003f */
[----:B--2---:R-:W-:-:S05]  /*03f0*/  UIADD3 UR6, URZ, -UR7, URZ ;  /* 0x800000073f067290 */ /* 0x004fca000fffe03f */
[----:B------:R-:W-:Y:S02]  /*0400*/  UMOV UR11, UR5 ;  /* 0x00000005000b7c82 */ /* 0x000fe40008000000 */
[----:B------:R-:W-:Y:S01]  /*0410*/  UIADD3 UR13, -UR11, URZ, URZ ;  /* 0x0000003f0b0d7290 */ /* 0x000fe2000fffe13f */
[----:B-----5:R-:W-:Y:S01]  /*0420*/  IADD3 R2, R0, 0xffffffe, RZ ;  /* 0x0ffffffe00027810 */ /* 0x020fe20007ffe0ff */
[----:B------:R-:W-:Y:S02]  /*0430*/  UMOV UR4, UR6 ;  /* 0x0000000600047c82 */ /* 0x000fe40008000000 */
[----:B------:R-:W-:Y:S02]  /*0440*/  UIMAD UR13, UR12, UR13, UR15 ;  /* 0x0000000d0c0d72a4 */ /* 0x000fe4000f8e020f */
[----:B------:R-:W-:Y:S01]  /*0450*/  UIMAD UR4, UR4, UR19, URZ ;  /* 0x00000013040472a4 */ /* 0x000fe2000f8e023f */
[----:B------:R-:W0:Y:S01]  /*0460*/  F2I.FTZ.U32.TRUNC.NTZ R2, R2 ;  /* 0x0000000200027305 */ /* 0x000e22000021f000 */
[----:B------:R-:W-:-:S02]  /*0470*/  UISETP.GE.U32.AND UP2, UPT, UR13, UR12, UPT ;  /* 0x0000000c0d00728c */ /* 0x000fc4000bf46070 */
[----:B------:R-:W-:Y:S02]  /*0480*/  UMOV UR6, URZ ;  /* 0x0000003f00067c82 */ /* 0x000fe40008000000 */
[----:B------:R-:W-:-:S04]  /*0490*/  UIMAD.WIDE.U32 UR6, UR7, UR4, UR6 ;  /* 0x00000004070672a5 */ /* 0x000fc8000f8e0006 */
[----:B-1----:R-:W-:-:S03]  /*04a0*/  UIMAD.WIDE.U32 UR4, UR7, UR16, URZ ;  /* 0x00000010070472a5 */ /* 0x002fc6000f8e003f */
[----:B------:R-:W-:Y:S02]  /*04b0*/  @UP2 UIADD3 UR13, -UR12, UR13, URZ ;  /* 0x0000000d0c0d2290 */ /* 0x000fe4000fffe13f */
[----:B------:R-:W-:Y:S02]  /*04c0*/  @UP2 UIADD3 UR11, UR11, 0x1, URZ ;  /* 0x000000010b0b2890 */ /* 0x000fe4000fffe03f */
[----:B------:R-:W-:Y:S02]  /*04d0*/  UISETP.GE.U32.AND UP0, UPT, UR13, UR12, UPT ;  /* 0x0000000c0d00728c */ /* 0x000fe4000bf06070 */
[----:B------:R-:W-:Y:S02]  /*04e0*/  UMOV UR6, UR5 ;  /* 0x0000000500067c82 */ /* 0x000fe40008000000 */
[----:B0-----:R0:W1:Y:S01]  /*04f0*/  R2UR UR5, R2 ;  /* 0x00000000020573c2 */ /* 0x00106200000e0000 */
[----:B------:R-:W-:-:S04]  /*0500*/  UIADD3 UR4, -UR6, URZ, URZ ;  /* 0x0000003f06047290 */ /* 0x000fc8000fffe13f */
[----:B------:R-:W-:Y:S02]  /*0510*/  UIMAD UR4, UR19, UR4, UR16 ;  /* 0x00000004130472a4 */ /* 0x000fe4000f8e0210 */
[----:B------:R-:W-:Y:S01]  /*0520*/  @UP0 UIADD3 UR11, UR11, 0x1, URZ ;  /* 0x000000010b0b0890 */ /* 0x000fe2000fffe03f */
[----:B0-----:R-:W-:Y:S01]  /*0530*/  IMAD.MOV R2, RZ, RZ, -R5 ;  /* 0x000000ffff027224 */ /* 0x001fe200078e0a05 */
[----:B------:R-:W-:Y:S01]  /*0540*/  @!UP1 ULOP3.LUT UR11, URZ, UR12, URZ, 0x33, !UPT ;  /* 0x0000000c3f0b9292 */ /* 0x000fe2000f8e333f */
[----:B------:R-:W-:Y:S01]  /*0550*/  CS2R R4, SRZ ;  /* 0x0000000000047805 */ /* 0x000fe2000001ff00 */
[----:B------:R-:W-:Y:S02]  /*0560*/  UISETP.GT.U32.AND UP2, UPT, UR19, UR4, UPT ;  /* 0x000000041300728c */ /* 0x000fe4000bf44070 */
[----:B------:R-:W-:Y:S02]  /*0570*/  UIADD3 UR7, -UR11, URZ, URZ ;  /* 0x0000003f0b077290 */ /* 0x000fe4000fffe13f */
[----:B------:R-:W-:Y:S01]  /*0580*/  UISETP.GE.AND UP1, UPT, UR14, URZ, UPT ;  /* 0x0000003f0e00728c */ /* 0x000fe2000bf26270 */
[----:B------:R0:W2:Y:S01]  /*0590*/  R2UR UR14, R2 ;  /* 0x00000000020e73c2 */ /* 0x0000a200000e0000 */
[----:B------:R-:W-:-:S05]  /*05a0*/  UIMAD UR12, UR12, UR7, UR15 ;  /* 0x000000070c0c72a4 */ /* 0x000fca000f8e020f */
[----:B------:R-:W-:Y:S01]  /*05b0*/  @!UP2 UIADD3 UR4, UR4, -UR19, URZ ;  /* 0x800000130404a290 */ /* 0x000fe2000fffe03f */
[----:B------:R-:W-:Y:S01]  /*05c0*/  IMAD.U32 R0, RZ, RZ, UR12 ;  /* 0x0000000cff007e24 */ /* 0x000fe2000f8e00ff */
[----:B-1----:R-:W-:Y:S02]  /*05d0*/  UIADD3 UR7, URZ, -UR5, URZ ;  /* 0x800000053f077290 */ /* 0x002fe4000fffe03f */
[----:B------:R-:W-:Y:S02]  /*05e0*/  UISETP.GE.U32.AND UP0, UPT, UR4, UR19, UPT ;  /* 0x000000130400728c */ /* 0x000fe4000bf06070 */
[----:B------:R-:W-:Y:S01]  /*05f0*/  IABS R0, R0 ;  /* 0x0000000000007213 */ /* 0x000fe20000000000 */
[----:B------:R-:W-:Y:S02]  /*0600*/  UIMAD UR7, UR7, UR18, URZ ;  /* 0x00000012070772a4 */ /* 0x000fe4000f8e023f */
[----:B------:R-:W-:Y:S01]  /*0610*/  UMOV UR4, URZ ;  /* 0x0000003f00047c82 */ /* 0x000fe20008000000 */
[----:B------:R1:W3:Y:S01]  /*0620*/  R2UR UR13, R0 ;  /* 0x00000000000d73c2 */ /* 0x0002e200000e0000 */
[----:B------:R-:W-:-:S02]  /*0630*/  UIMAD.WIDE.U32 UR4, UR5, UR7, UR4 ;  /* 0x00000007050472a5 */ /* 0x000fc4000f8e0004 */
[----:B------:R-:W-:-:S04]  /*0640*/  @!UP2 UIADD3 UR6, UR6, 0x1, URZ ;  /* 0x000000010606a890 */ /* 0x000fc8000fffe03f */
[----:B------:R-:W-:Y:S01]  /*0650*/  @UP0 UIADD3 UR6, UR6, 0x1, URZ ;  /* 0x0000000106060890 */ /* 0x000fe2000fffe03f */
[----:B-1----:R-:W-:Y:S01]  /*0660*/  SHF.R.S32.HI R0, RZ, 0x1f, R61 ;  /* 0x0000001fff007819 */ /* 0x002fe2000001143d */
[----:B------:R-:W-:Y:S02]  /*0670*/  UISETP.NE.AND UP0, UPT, URZ, UR17, UPT ;  /* 0x000000113f00728c */ /* 0x000fe4000bf05270 */
[----:B------:R-:W-:Y:S01]  /*0680*/  @!UP1 UIADD3 UR6, -UR6, URZ, URZ ;  /* 0x0000003f06069290 */ /* 0x000fe2000fffe13f */
[----:B------:R-:W-:-:S04]  /*0690*/  LEA.HI R65, R0, R61, RZ, 0x2 ;  /* 0x0000003d00417211 */ /* 0x000fc800078f10ff */
[----:B0-----:R-:W-:Y:S02]  /*06a0*/  LOP3.LUT R2, R65, 0xfffffffc, RZ, 0xc0, !PT ;  /* 0xfffffffc41027812 */ /* 0x001fe400078ec0ff */
[----:B------:R-:W-:Y:S02]  /*06b0*/  SHF.R.S32.HI R65, RZ, 0x2, R65 ;  /* 0x00000002ff417819 */ /* 0x000fe40000011441 */
[----:B------:R-:W-:Y:S01]  /*06c0*/  @!UP0 ULOP3.LUT UR6, URZ, UR17, URZ, 0x33, !UPT ;  /* 0x000000113f068292 */ /* 0x000fe2000f8e333f */
[----:B------:R-:W-:Y:S01]  /*06d0*/  IMAD.IADD R63, R61, 0x1, -R2 ;  /* 0x000000013d3f7824 */ /* 0x000fe200078e0a02 */
[----:B---3--:R-:W-:Y:S02]  /*06e0*/  UIMAD.WIDE.U32 UR4, UR5, UR13, URZ ;  /* 0x0000000d050472a5 */ /* 0x008fe4000f8e003f */
[----:B------:R-:W-:Y:S02]  /*06f0*/  UIADD3 UR16, UR6, -0x1, URZ ;  /* 0xffffffff06107890 */ /* 0x000fe4000fffe03f */
[----:B--2---:R-:W-:-:S02]  /*0700*/  UIMAD UR4, UR5, UR14, UR13 ;  /* 0x0000000e050472a4 */ /* 0x004fc4000f8e020d */
[----:B------:R-:W-:Y:S02]  /*0710*/  UIMAD UR7, UR16, UR17, UR11 ;  /* 0x00000011100772a4 */ /* 0x000fe4000f8e020b */
[----:B------:R-:W-:Y:S02]  /*0720*/  UISETP.GT.U32.AND UP1, UPT, UR18, UR4, UPT ;  /* 0x000000041200728c */ /* 0x000fe4000bf24070 */
[----:B------:R-:W-:Y:S02]  /*0730*/  USHF.L.U32 UR7, UR7, 0x5, URZ ;  /* 0x0000000507077899 */ /* 0x000fe4000800063f */
[----:B------:R-:W-:Y:S02]  /*0740*/  ULDC.64 UR14, c[0x0][0x118] ;  /* 0x00004600000e7ab9 */ /* 0x000fe40000000a00 */
[----:B------:R-:W-:-:S03]  /*0750*/  UISETP.GE.AND UP0, UPT, UR7, UR9, UPT ;  /* 0x000000090700728c */ /* 0x000fc6000bf06270 */
[----:B------:R-:W-:Y:S02]  /*0760*/  ULDC UR7, c[0x0][0x190] ;  /* 0x0000640000077ab9 */ /* 0x000fe40000000800 */
[----:B------:R-:W-:Y:S02]  /*0770*/  @!UP1 UIADD3 UR4, UR4, -UR18, URZ ;  /* 0x8000001204049290 */ /* 0x000fe4000fffe03f */
[----:B------:R-:W-:Y:S02]  /*0780*/  @!UP1 UIADD3 UR5, UR5, 0x1, URZ ;  /* 0x0000000105059890 */ /* 0x000fe4000fffe03f */
[----:B------:R-:W-:Y:S02]  /*0790*/  UISETP.GE.U32.AND UP2, UPT, UR4, UR18, UPT ;  /* 0x000000120400728c */ /* 0x000fe4000bf46070 */
[----:B------:R-:W-:Y:S02]  /*07a0*/  ULOP3.LUT UR4, UR12, UR8, URZ, 0x3c, !UPT ;  /* 0x000000080c047292 */ /* 0x000fe4000f8e3c3f */
[----:B------:R-:W-:-:S02]  /*07b0*/  @!UP0 UIADD3 UR16, UR6, URZ, URZ ;  /* 0x0000003f06108290 */ /* 0x000fc4000fffe03f */
[----:B------:R-:W-:Y:S02]  /*07c0*/  UISETP.GE.AND UP1, UPT, UR4, URZ, UPT ;  /* 0x0000003f0400728c */ /* 0x000fe4000bf26270 */
[----:B------:R-:W-:Y:S02]  /*07d0*/  UISETP.GE.AND UP0, UPT, UR16, 0x1, UPT ;  /* 0x000000011000788c */ /* 0x000fe4000bf06270 */
[----:B------:R-:W-:Y:S02]  /*07e0*/  ULEA.HI UR10, UR10, UR7, URZ, 0x3 ;  /* 0x000000070a0a7291 */ /* 0x000fe4000f8f183f */
[----:B------:R-:W-:Y:S02]  /*07f0*/  @UP2 UIADD3 UR5, UR5, 0x1, URZ ;  /* 0x0000000105052890 */ /* 0x000fe4000fffe03f */
[----:B------:R-:W-:Y:S01]  /*0800*/  UISETP.NE.AND UP2, UPT, UR8, URZ, UPT ;  /* 0x0000003f0800728c */ /* 0x000fe2000bf45270 */
[----:B------:R-:W-:Y:S02]  /*0810*/  PLOP3.LUT P0, PT, PT, PT, UP0, 0x80, 0x0 ;  /* 0x000000000000781c */ /* 0x000fe40003f0f008 */
[----:B------:R-:W-:-:S08]  /*0820*/  @!UP1 UIADD3 UR5, -UR5, URZ, URZ ;  /* 0x0000003f05059290 */ /* 0x000fd0000fffe13f */
[----:B------:R-:W-:-:S04]  /*0830*/  @!UP2 ULOP3.LUT UR5, URZ, UR8, URZ, 0x33, !UPT ;  /* 0x000000083f05a292 */ /* 0x000fc8000f8e333f */
[----:B------:R-:W-:Y:S02]  /*0840*/  UIADD3 UR4, -UR5, URZ, URZ ;  /* 0x0000003f05047290 */ /* 0x000fe4000fffe13f */
[----:B------:R-:W-:Y:S02]  /*0850*/  USHF.L.U32 UR7, UR5, 0x4, URZ ;  /* 0x0000000405077899 */ /* 0x000fe4000800063f */
[----:B------:R-:W-:-:S04]  /*0860*/  UIMAD UR4, UR8, UR4, UR12 ;  /* 0x00000004080472a4 */ /* 0x000fc8000f8e020c */
[----:B------:R-:W-:-:S04]  /*0870*/  USHF.L.U32 UR12, UR4, 0x7, URZ ;  /* 0x00000007040c7899 */ /* 0x000fc8000800063f */
[----:B------:R-:W-:Y:S01]  /*0880*/  USHF.R.S32.HI UR13, URZ, 0x1f, UR12 ;  /* 0x0000001f3f0d7899 */ /* 0x000fe2000801140c */
[----:B------:R-:W-:Y:S05]  /*0890*/  @!P0 BRA `(.L_x_3) ;  /* 0x0000158000008947 */ /* 0x000fea0003800000 */
[----:B------:R-:W0:Y:S01]  /*08a0*/  S2R R60, SR_TID.Y ;  /* 0x00000000003c7919 */ /* 0x000e220000002200 */
[----:B------:R-:W-:Y:S01]  /*08b0*/  USHF.R.S32.HI UR10, URZ, 0x3, UR10 ;  /* 0x000000033f0a7899 */ /* 0x000fe2000801140a */
[----:B------:R-:W-:Y:S01]  /*08c0*/  LEA.HI R0, R0, R61, RZ, 0x4 ;  /* 0x0000003d00007211 */ /* 0x000fe200078f20ff */
[----:B------:R-:W-:Y:S01]  /*08d0*/  USHF.L.U32 UR4, UR4, 0x4, URZ ;  /* 0x0000000404047899 */ /* 0x000fe2000800063f */
[----:B------:R-:W-:Y:S01]  /*08e0*/  SHF.R.U32.HI R9, RZ, 0x2, R61 ;  /* 0x00000002ff097819 */ /* 0x000fe2000001163d */
[----:B------:R-:W-:Y:S01]  /*08f0*/  IMAD.MOV.U32 R43, RZ, RZ, RZ ;  /* 0x000000ffff2b7224 */ /* 0x000fe200078e00ff */
[----:B------:R-:W-:Y:S01]  /*0900*/  SHF.R.S32.HI R3, RZ, 0x4, R0 ;  /* 0x00000004ff037819 */ /* 0x000fe20000011400 */
[----:B------:R-:W-:Y:S01]  /*0910*/  USHF.R.S32.HI UR5, URZ, 0x1f, UR4 ;  /* 0x0000001f3f057899 */ /* 0x000fe20008011404 */
[----:B------:R-:W-:Y:S02]  /*0920*/  LOP3.LUT R2, R0, 0xfffffff0, RZ, 0xc0, !PT ;  /* 0xfffffff000027812 */ /* 0x000fe400078ec0ff */
[----:B------:R-:W-:Y:S01]  /*0930*/  LOP3.LUT R11, R9, 0x7ffffff, RZ, 0xc0, !PT ;  /* 0x07ffffff090b7812 */ /* 0x000fe200078ec0ff */
[----:B------:R-:W-:-:S02]  /*0940*/  IMAD R9, R3, UR10, RZ ;  /* 0x0000000a03097c24 */ /* 0x000fc4000f8e02ff */
[----:B------:R-:W-:-:S03]  /*0950*/  IMAD.IADD R2, R61, 0x1, -R2 ;  /* 0x000000013d027824 */ /* 0x000fc600078e0a02 */
[----:B------:R-:W-:Y:S01]  /*0960*/  SHF.R.S32.HI R13, RZ, 0x1f, R9 ;  /* 0x0000001fff0d7819 */ /* 0x000fe20000011409 */
[----:B------:R-:W-:Y:S02]  /*0970*/  IMAD.SHL.U32 R56, R2, 0x8, RZ ;  /* 0x0000000802387824 */ /* 0x000fe400078e00ff */
[C---:B0-----:R-:W-:Y:S01]  /*0980*/  IMAD R8, R60.reuse, UR10, RZ ;  /* 0x0000000a3c087c24 */ /* 0x041fe2000f8e02ff */
[----:B------:R-:W-:-:S03]  /*0990*/  LEA R0, R60, UR7, 0x3 ;  /* 0x000000073c007c11 */ /* 0x000fc6000f8e18ff */
[----:B------:R-:W-:Y:S02]  /*09a0*/  IMAD.SHL.U32 R8, R8, 0x2, RZ ;  /* 0x0000000208087824 */ /* 0x000fe400078e00ff */
[----:B------:R-:W-:-:S03]  /*09b0*/  IMAD.IADD R11, R0, 0x1, R11 ;  /* 0x00000001000b7824 */ /* 0x000fc600078e020b */
[----:B------:R-:W-:Y:S01]  /*09c0*/  IADD3 R59, P1, P2, R8, R9, R2 ;  /* 0x00000009083b7210 */ /* 0x000fe20007a3e002 */
[----:B------:R-:W-:Y:S01]  /*09d0*/  IMAD R9, R60, 0x2, R3 ;  /* 0x000000023c097824 */ /* 0x000fe200078e0203 */
[----:B------:R-:W-:Y:S02]  /*09e0*/  SHF.R.S32.HI R10, RZ, 0x1f, R8 ;  /* 0x0000001fff0a7819 */ /* 0x000fe40000011408 */
[----:B------:R-:W-:Y:S01]  /*09f0*/  SHF.R.S32.HI R8, RZ, 0x1f, R2 ;  /* 0x0000001fff087819 */ /* 0x000fe20000011402 */
[----:B------:R-:W-:Y:S01]  /*0a00*/  IMAD R62, R9, 0x88, R56 ;  /* 0x00000088093e7824 */ /* 0x000fe200078e0238 */
[----:B------:R-:W-:Y:S02]  /*0a10*/  IADD3 R3, P3, R2, UR4, RZ ;  /* 0x0000000402037c10 */ /* 0x000fe4000ff7e0ff */
[----:B------:R-:W-:Y:S02]  /*0a20*/  IADD3.X R10, R10, R13, R8, P1, P2 ;  /* 0x0000000d0a0a7210 */ /* 0x000fe40000fe4408 */
[----:B------:R-:W-:Y:S01]  /*0a30*/  IADD3 R59, P1, R59, UR4, RZ ;  /* 0x000000043b3b7c10 */ /* 0x000fe2000ff3e0ff */
[----:B------:R-:W-:Y:S01]  /*0a40*/  UMOV UR4, URZ ;  /* 0x0000003f00047c82 */ /* 0x000fe20008000000 */
[----:B------:R-:W-:-:S02]  /*0a50*/  IADD3 R57, P2, R56, UR12, RZ ;  /* 0x0000000c38397c10 */ /* 0x000fc4000ff5e0ff */
[----:B------:R-:W-:Y:S02]  /*0a60*/  ISETP.GE.U32.AND P0, PT, R11, c[0x0][0x188], PT ;  /* 0x000062000b007a0c */ /* 0x000fe40003f06070 */
[----:B------:R-:W-:Y:S02]  /*0a70*/  IADD3.X R2, R8, UR5, RZ, P3, !PT ;  /* 0x0000000508027c10 */ /* 0x000fe40009ffe4ff */
[----:B------:R-:W-:Y:S02]  /*0a80*/  IADD3.X R58, R10, UR5, RZ, P1, !PT ;  /* 0x000000050a3a7c10 */ /* 0x000fe40008ffe4ff */
[----:B------:R-:W-:Y:S02]  /*0a90*/  LEA R62, R62, 0x500, 0x1 ;  /* 0x000005003e3e7811 */ /* 0x000fe400078e08ff */
[----:B------:R-:W-:-:S03]  /*0aa0*/  LEA.HI.X.SX32 R56, R56, UR13, 0x1, P2 ;  /* 0x0000000d38387c11 */ /* 0x000fc600090f0eff */
.L_x_4:
[----:B------:R-:W-:Y:S01]  /*0ab0*/  IABS R11, c[0x0][0x160] ;  /* 0x00005800000b7a13 */ /* 0x000fe20000000000 */
[----:B------:R-:W-:Y:S01]  /*0ac0*/  ULDC.64 UR8, c[0x0][0x160] ;  /* 0x0000580000087ab9 */ /* 0x000fe20000000a00 */
[----:B------:R-:W-:Y:S01]  /*0ad0*/  @!P0 IMAD.SHL.U32 R51, R63, 0x8, RZ ;  /* 0x000000083f338824 */ /* 0x000fe200078e00ff */
[----:B------:R-:W-:Y:S01]  /*0ae0*/  UIMAD UR5, UR4, UR9, UR11 ;  /* 0x00000009040572a4 */ /* 0x000fe2000f8e020b */
[----:B------:R-:W0:Y:S01]  /*0af0*/  I2F.RP R10, R11 ;  /* 0x0000000b000a7306 */ /* 0x000e220000209400 */
[----:B------:R-:W-:-:S02]  /*0b00*/  VOTEU.ALL UP0, P0 ;  /* 0x00000000003f7886 */ /* 0x000fc40000000000 */
[----:B------:R-:W-:-:S04]  /*0b10*/  USHF.L.U32 UR5, UR5, 0x5, URZ ;  /* 0x0000000505057899 */ /* 0x000fc8000800063f */
[----:B------:R-:W-:Y:S02]  /*0b20*/  ULOP3.LUT UR6, UR5, UR8, URZ, 0x3c, !UPT ;  /* 0x0000000805067292 */ /* 0x000fe4000f8e3c3f */
[----:B------:R-:W-:Y:S01]  /*0b30*/  @!UP0 USHF.R.S32.HI UR8, URZ, 0x1f, UR5 ;  /* 0x0000001f3f088899 */ /* 0x000fe20008011405 */
[----:B------:R-:W-:Y:S03]  /*0b40*/  BAR.SYNC.DEFER_BLOCKING 0x0 ;  /* 0x0000000000007b1d */ /* 0x000fe60000010000 */
[----:B------:R-:W-:Y:S01]  /*0b50*/  ISETP.LE.AND P3, PT, RZ, UR6, PT ;  /* 0x00000006ff007c0c */ /* 0x000fe2000bf63270 */
[----:B------:R-:W-:Y:S02]  /*0b60*/  UIMAD UR6, UR5, UR10, URZ ;  /* 0x0000000a050672a4 */ /* 0x000fe4000f8e023f */
[----:B0-----:R-:W0:Y:S04]  /*0b70*/  MUFU.RCP R10, R10 ;  /* 0x0000000a000a7308 */ /* 0x001e280000001000 */
[----:B------:R-:W-:Y:S01]  /*0b80*/  IMAD.U32 R15, RZ, RZ, UR6 ;  /* 0x00000006ff0f7e24 */ /* 0x000fe2000f8e00ff */
[----:B0-----:R-:W-:-:S02]  /*0b90*/  IADD3 R8, R10, 0xffffffe, RZ ;  /* 0x0ffffffe0a087810 */ /* 0x001fc40007ffe0ff */
[----:B------:R-:W-:Y:S02]  /*0ba0*/  IABS R10, UR5 ;  /* 0x00000005000a7c13 */ /* 0x000fe40008000000 */
        /* <DEDUP_REMOVED lines=13> */
[----:B------:R-:W-:Y:S01]  /*0c80*/  @!P0 IMAD.IADD R8, R65, 0x1, R0 ;  /* 0x0000000141088824 */ /* 0x000fe200078e0200 */
[----:B------:R-:W-:-:S03]  /*0c90*/  @!P0 SHF.R.S32.HI R11, RZ, 0x1f, R51 ;  /* 0x0000001fff0b8819 */ /* 0x000fc60000011433 */
[----:B------:R-:W-:-:S05]  /*0ca0*/  @!P0 IMAD R8, R8, c[0x0][0x18c], RZ ;  /* 0x0000630008088a24 */ /* 0x000fca00078e02ff */
[----:B------:R-:W-:-:S03]  /*0cb0*/  @!P0 SHF.R.S32.HI R10, RZ, 0x1f, R8 ;  /* 0x0000001fff0a8819 */ /* 0x000fc60000011408 */
[----:B------:R-:W-:Y:S02]  /*0cc0*/  @P2 IADD3 R9, R9, 0x1, RZ ;  /* 0x0000000109092810 */ /* 0x000fe40007ffe0ff */
[----:B------:R-:W-:-:S03]  /*0cd0*/  IADD3 R14, P2, R59, UR6, RZ ;  /* 0x000000063b0e7c10 */ /* 0x000fc6000ff5e0ff */
[----:B------:R-:W-:Y:S01]  /*0ce0*/  @!P3 IMAD.MOV R9, RZ, RZ, -R9 ;  /* 0x000000ffff09b224 */ /* 0x000fe200078e0a09 */
[----:B------:R-:W-:Y:S02]  /*0cf0*/  @!P1 LOP3.LUT R9, RZ, c[0x0][0x160], RZ, 0x33, !PT ;  /* 0x00005800ff099a12 */ /* 0x000fe400078e33ff */
[----:B------:R-:W-:-:S03]  /*0d00*/  @!P0 IADD3 R13, P3, P4, R8, UR5, R51 ;  /* 0x00000005080d8c10 */ /* 0x000fc6000fc7e033 */
[----:B------:R-:W-:Y:S01]  /*0d10*/  IMAD R8, R9, UR10, RZ ;  /* 0x0000000a09087c24 */ /* 0x000fe2000f8e02ff */
[----:B------:R-:W-:Y:S02]  /*0d20*/  @!P0 IADD3.X R10, R10, UR8, R11, P3, P4 ;  /* 0x000000080a0a8c10 */ /* 0x000fe40009fe840b */
[----:B------:R-:W-:Y:S02]  /*0d30*/  @!P0 LEA R12, P1, R13, c[0x0][0x168], 0x1 ;  /* 0x00005a000d0c8a11 */ /* 0x000fe400078208ff */
[----:B------:R-:W-:Y:S02]  /*0d40*/  LEA.HI.X.SX32 R11, R15, R58, 0x1, P2 ;  /* 0x0000003a0f0b7211 */ /* 0x000fe400010f0eff */
[----:B------:R-:W-:Y:S02]  /*0d50*/  LEA R48, P2, R14, c[0x0][0x170], 0x2 ;  /* 0x00005c000e307a11 */ /* 0x000fe400078410ff */
[----:B------:R-:W-:Y:S02]  /*0d60*/  @!P0 LEA.HI.X R13, R13, c[0x0][0x16c], R10, 0x1, P1 ;  /* 0x00005b000d0d8a11 */ /* 0x000fe400008f0c0a */
[----:B------:R-:W-:-:S02]  /*0d70*/  IADD3 R10, P1, R8, R3, RZ ;  /* 0x00000003080a7210 */ /* 0x000fc40007f3e0ff */
[----:B------:R-:W-:Y:S02]  /*0d80*/  LEA.HI.X R49, R14, c[0x0][0x174], R11, 0x2, P2 ;  /* 0x00005d000e317a11 */ /* 0x000fe400010f140b */
[----:B------:R-:W-:Y:S01]  /*0d90*/  LEA.HI.X.SX32 R11, R8, R2, 0x1, P1 ;  /* 0x00000002080b7211 */ /* 0x000fe200008f0eff */
[----:B------:R-:W-:Y:S01]  /*0da0*/  IMAD R9, R9, c[0x0][0x190], RZ ;  /* 0x0000640009097a24 */ /* 0x000fe200078e02ff */
[C---:B------:R-:W-:Y:S01]  /*0db0*/  LEA R44, P1, R10.reuse, c[0x0][0x180], 0x2 ;  /* 0x000060000a2c7a11 */ /* 0x040fe200078210ff */
[----:B------:R-:W2:Y:S03]  /*0dc0*/  @!P0 LDG.E.128.CONSTANT R12, [R12.64] ;  /* 0x0000000e0c0c8981 */ /* 0x000ea6000c1e9d00 */
[----:B------:R-:W-:Y:S01]  /*0dd0*/  LEA.HI.X R45, R10, c[0x0][0x184], R11, 0x2, P1 ;  /* 0x000061000a2d7a11 */ /* 0x000fe200008f140b */
[----:B------:R0:W3:Y:S01]  /*0de0*/  LDG.E.CONSTANT R53, [R48.64] ;  /* 0x0000000e30357981 */ /* 0x0000e2000c1e9900 */
[----:B------:R-:W-:Y:S01]  /*0df0*/  IADD3 R10, P1, R9, R57, RZ ;  /* 0x00000039090a7210 */ /* 0x000fe20007f3e0ff */
[----:B------:R-:W-:-:S02]  /*0e00*/  USHF.L.U32 UR5, UR10, 0x2, URZ ;  /* 0x000000020a057899 */ /* 0x000fc4000800063f */
[----:B------:R1:W4:Y:S01]  /*0e10*/  LDG.E.CONSTANT R55, [R44.64] ;  /* 0x0000000e2c377981 */ /* 0x000322000c1e9900 */
[----:B------:R-:W-:Y:S02]  /*0e20*/  LEA.HI.X.SX32 R9, R9, R56, 0x1, P1 ;  /* 0x0000003809097211 */ /* 0x000fe400008f0eff */
[----:B------:R-:W-:Y:S01]  /*0e30*/  LEA R8, P1, R10, c[0x0][0x178], 0x1 ;  /* 0x00005e000a087a11 */ /* 0x000fe200078208ff */
[----:B------:R-:W-:-:S03]  /*0e40*/  IMAD.U32 R47, RZ, RZ, UR5 ;  /* 0x00000005ff2f7e24 */ /* 0x000fc6000f8e00ff */
[----:B------:R-:W-:Y:S01]  /*0e50*/  LEA.HI.X R9, R10, c[0x0][0x17c], R9, 0x1, P1 ;  /* 0x00005f000a097a11 */ /* 0x000fe200008f0c09 */
[----:B0-----:R-:W-:-:S05]  /*0e60*/  IMAD.WIDE R48, R47, 0x4, R48 ;  /* 0x000000042f307825 */ /* 0x001fca00078e0230 */
[----:B------:R-:W5:Y:S04]  /*0e70*/  LDG.E.128.CONSTANT R8, [R8.64] ;  /* 0x0000000e08087981 */ /* 0x000f68000c1e9d00 */
[----:B------:R0:W5:Y:S01]  /*0e80*/  LDG.E.CONSTANT R66, [R48.64] ;  /* 0x0000000e30427981 */ /* 0x000162000c1e9900 */
[----:B------:R-:W-:-:S05]  /*0e90*/  IMAD.WIDE R46, R47, 0x4, R48 ;  /* 0x000000042f2e7825 */ /* 0x000fca00078e0230 */
[----:B------:R0:W5:Y:S01]  /*0ea0*/  LDG.E.CONSTANT R64, [R46.64] ;  /* 0x0000000e2e407981 */ /* 0x000162000c1e9900 */
[----:B-1----:R-:W-:-:S04]  /*0eb0*/  IMAD.U32 R45, RZ, RZ, UR5 ;  /* 0x00000005ff2d7e24 */ /* 0x002fc8000f8e00ff */
[----:B------:R-:W-:-:S05]  /*0ec0*/  IMAD.WIDE R44, R45, 0x4, R46 ;  /* 0x000000042d2c7825 */ /* 0x000fca00078e022e */
[----:B------:R1:W5:Y:S01]  /*0ed0*/  LDG.E.CONSTANT R54, [R44.64] ;  /* 0x0000000e2c367981 */ /* 0x000362000c1e9900 */
[----:B------:R-:W-:-:S04]  /*0ee0*/  IMAD.U32 R69, RZ, RZ, UR5 ;  /* 0x00000005ff457e24 */ /* 0x000fc8000f8e00ff */
[----:B------:R-:W-:-:S05]  /*0ef0*/  IMAD.WIDE R68, R69, 0x4, R44 ;  /* 0x0000000445447825 */ /* 0x000fca00078e022c */
[----:B------:R1:W5:Y:S01]  /*0f00*/  LDG.E.CONSTANT R52, [R68.64] ;  /* 0x0000000e44347981 */ /* 0x000362000c1e9900 */
[----:B------:R-:W-:Y:S02]  /*0f10*/  IMAD.U32 R67, RZ, RZ, UR5 ;  /* 0x00000005ff437e24 */ /* 0x000fe4000f8e00ff */
[----:B0-----:R-:W-:Y:S02]  /*0f20*/  IMAD.U32 R49, RZ, RZ, UR5 ;  /* 0x00000005ff317e24 */ /* 0x001fe4000f8e00ff */
[----:B-1----:R-:W-:-:S05]  /*0f30*/  IMAD.WIDE R68, R67, 0x4, R68 ;  /* 0x0000000443447825 */ /* 0x002fca00078e0244 */
[----:B------:R0:W5:Y:S01]  /*0f40*/  LDG.E.CONSTANT R50, [R68.64] ;  /* 0x0000000e44327981 */ /* 0x000162000c1e9900 */
[----:B------:R-:W-:-:S05]  /*0f50*/  IMAD.WIDE R46, R49, 0x4, R68 ;  /* 0x00000004312e7825 */ /* 0x000fca00078e0244 */
[----:B------:R1:W5:Y:S01]  /*0f60*/  LDG.E.CONSTANT R49, [R46.64] ;  /* 0x0000000e2e317981 */ /* 0x000362000c1e9900 */
[----:B------:R-:W-:-:S05]  /*0f70*/  IMAD.WIDE R44, R67, 0x4, R46 ;  /* 0x00000004432c7825 */ /* 0x000fca00078e022e */
[----:B------:R0:W5:Y:S01]  /*0f80*/  LDG.E.CONSTANT R48, [R44.64] ;  /* 0x0000000e2c307981 */ /* 0x000162000c1e9900 */
[----:B------:R-:W-:Y:S01]  /*0f90*/  IMAD R67, R60, 0x8, R65 ;  /* 0x000000083c437824 */ /* 0x000fe200078e0241 */
[----:B------:R-:W-:Y:S01]  /*0fa0*/  ULDC UR5, c[0x0][0x18] ;  /* 0x0000060000057ab9 */ /* 0x000fe20000000800 */
[----:B-1----:R-:W-:Y:S01]  /*0fb0*/  IMAD.MOV.U32 R46, RZ, RZ, 0x2c00 ;  /* 0x00002c00ff2e7424 */ /* 0x002fe200078e00ff */
[----:B------:R-:W-:Y:S01]  /*0fc0*/  UIADD3 UR5, UR5, 0x500, URZ ;  /* 0x0000050005057890 */ /* 0x000fe2000fffe03f */
[C---:B------:R-:W-:Y:S01]  /*0fd0*/  @!P0 IMAD R51, R67.reuse, 0x28, R51 ;  /* 0x0000002843338824 */ /* 0x040fe200078e0233 */
[----:B------:R-:W-:Y:S01]  /*0fe0*/  UIADD3 UR4, UR4, 0x1, URZ ;  /* 0x0000000104047890 */ /* 0x000fe2000fffe03f */
[----:B0-----:R-:W-:-:S03]  /*0ff0*/  @P0 IMAD R44, R67, 0x5, R63 ;  /* 0x00000005432c0824 */ /* 0x001fc600078e023f */
[----:B------:R-:W-:Y:S01]  /*1000*/  UISETP.GE.AND UP0, UPT, UR4, UR16, UPT ;  /* 0x000000100400728c */ /* 0x000fe2000bf06270 */
[----:B------:R-:W-:Y:S02]  /*1010*/  @!P0 IMAD.SHL.U32 R69, R51, 0x2, RZ ;  /* 0x0000000233458824 */ /* 0x000fe400078e00ff */
[----:B------:R-:W-:Y:S02]  /*1020*/  @P0 IMAD.SHL.U32 R67, R44, 0x8, RZ ;  /* 0x000000082c430824 */ /* 0x000fe400078e00ff */
[----:B------:R-:W-:Y:S01]  /*1030*/  IMAD.MOV.U32 R51, RZ, RZ, 0x64006400 ;  /* 0x64006400ff337424 */ /* 0x000fe200078e00ff */
[----:B------:R-:W-:Y:S01]  /*1040*/  PLOP3.LUT P1, PT, PT, PT, UP0, 0x80, 0x0 ;  /* 0x000000000000781c */ /* 0x000fe20003f2f008 */
[----:B------:R-:W-:-:S05]  /*1050*/  @P0 IMAD.SHL.U32 R67, R67, 0x2, RZ ;  /* 0x0000000243430824 */ /* 0x000fca00078e00ff */
[----:B------:R0:W-:Y:S02]  /*1060*/  @P0 STS.128 [R67], RZ ;  /* 0x000000ff43000388 */ /* 0x0001e40000000c00 */
[----:B0-----:R-:W-:Y:S02]  /*1070*/  PRMT R67, R46, 0x7610, R67 ;  /* 0x000076102e437816 */ /* 0x001fe40000000043 */
[----:B--2---:R4:W-:Y:S01]  /*1080*/  @!P0 STS.128 [R69], R12 ;  /* 0x0000000c45008388 */ /* 0x0049e20000000c00 */
[----:B---3--:R-:W-:Y:S02]  /*1090*/  SHF.R.U32.HI R68, RZ, 0x8, R53 ;  /* 0x00000008ff447819 */ /* 0x008fe40000011635 */
[C-C-:B------:R-:W-:Y:S02]  /*10a0*/  LOP3.LUT R45, R53.reuse, 0xf000f, R51.reuse, 0xea, !PT ;  /* 0x000f000f352d7812 */ /* 0x140fe400078eea33 */
[--C-:B------:R-:W-:Y:S02]  /*10b0*/  LOP3.LUT R44, R53, 0xf000f0, R51.reuse, 0xea, !PT ;  /* 0x00f000f0352c7812 */ /* 0x100fe400078eea33 */
[C-C-:B------:R-:W-:Y:S01]  /*10c0*/  LOP3.LUT R46, R68.reuse, 0xf000f, R51.reuse, 0xea, !PT ;  /* 0x000f000f442e7812 */ /* 0x140fe200078eea33 */
[----:B------:R-:W-:Y:S01]  /*10d0*/  HADD2 R45, R45, -1024, -1024 ;  /* 0xe400e4002d2d7430 */ /* 0x000fe20000000000 */
[----:B------:R-:W-:Y:S01]  /*10e0*/  LOP3.LUT R68, R68, 0xf000f0, R51, 0xea, !PT ;  /* 0x00f000f044447812 */ /* 0x000fe200078eea33 */
[----:B------:R-:W-:-:S02]  /*10f0*/  HFMA2 R44, R44, R67.H0_H0, -64, -64 ;  /* 0xd400d4002c2c7431 */ /* 0x000fc40000040043 */
[----:B------:R-:W-:Y:S01]  /*1100*/  HADD2 R46, R46, -1024, -1024 ;  /* 0xe400e4002e2e7430 */ /* 0x000fe20000000000 */
[----:B----4-:R-:W-:Y:S01]  /*1110*/  SHF.R.U32.HI R12, RZ, 0x8, R55 ;  /* 0x00000008ff0c7819 */ /* 0x010fe20000011637 */
[-C--:B------:R-:W-:Y:S01]  /*1120*/  HFMA2 R68, R68, R67.reuse.H0_H0, -64, -64 ;  /* 0xd400d40044447431 */ /* 0x080fe20000040043 */
[C-C-:B------:R-:W-:Y:S02]  /*1130*/  LOP3.LUT R13, R55.reuse, 0xf000f, R51.reuse, 0xea, !PT ;  /* 0x000f000f370d7812 */ /* 0x140fe400078eea33 */
[--C-:B------:R-:W-:Y:S02]  /*1140*/  LOP3.LUT R14, R55, 0xf000f0, R51.reuse, 0xea, !PT ;  /* 0x00f000f0370e7812 */ /* 0x100fe400078eea33 */
[C-C-:B------:R-:W-:Y:S02]  /*1150*/  LOP3.LUT R15, R12.reuse, 0xf000f, R51.reuse, 0xea, !PT ;  /* 0x000f000f0c0f7812 */ /* 0x140fe400078eea33 */
[--C-:B------:R-:W-:Y:S01]  /*1160*/  LOP3.LUT R47, R12, 0xf000f0, R51.reuse, 0xea, !PT ;  /* 0x00f000f00c2f7812 */ /* 0x100fe200078eea33 */
[----:B------:R-:W-:Y:S01]  /*1170*/  HADD2 R12, R13, -1024, -1024 ;  /* 0xe400e4000d0c7430 */ /* 0x000fe20000000000 */
[----:B-----5:R-:W-:Y:S01]  /*1180*/  LOP3.LUT R53, R66, 0xf000f, R51, 0xea, !PT ;  /* 0x000f000f42357812 */ /* 0x020fe200078eea33 */
[----:B------:R-:W-:-:S02]  /*1190*/  HFMA2 R13, R14, R67.H0_H0, -64, -64 ;  /* 0xd400d4000e0d7431 */ /* 0x000fc40000040043 */
[----:B------:R-:W-:Y:S02]  /*11a0*/  HADD2 R14, R15, -1024, -1024 ;  /* 0xe400e4000f0e7430 */ /* 0x000fe40000000000 */
[----:B------:R-:W-:Y:S02]  /*11b0*/  HFMA2 R15, R47, R67.H0_H0, -64, -64 ;  /* 0xd400d4002f0f7431 */ /* 0x000fe40000040043 */
[----:B------:R-:W-:Y:S02]  /*11c0*/  HADD2 R45, R45, -R12 ;  /* 0x8000000c2d2d7230 */ /* 0x000fe40000000000 */
[----:B------:R-:W-:Y:S02]  /*11d0*/  HADD2 R47, R44, -R13 ;  /* 0x8000000d2c2f7230 */ /* 0x000fe40000000000 */
[----:B------:R-:W-:Y:S02]  /*11e0*/  HADD2 R68, R68, -R15 ;  /* 0x8000000f44447230 */ /* 0x000fe40000000000 */
[----:B------:R-:W-:-:S02]  /*11f0*/  HFMA2 R44, R45, R8, RZ.H0_H0 ;  /* 0x000000082d2c7231 */ /* 0x000fc400000400ff */
[----:B------:R-:W-:Y:S02]  /*1200*/  HFMA2 R45, R47, R9, RZ.H0_H0 ;  /* 0x000000092f2d7231 */ /* 0x000fe400000400ff */
[----:B------:R-:W-:Y:S01]  /*1210*/  HFMA2 R47, R68, R11, RZ.H0_H0 ;  /* 0x0000000b442f7231 */ /* 0x000fe200000400ff */
[----:B------:R-:W-:Y:S01]  /*1220*/  SHF.R.U32.HI R68, RZ, 0x8, R66 ;  /* 0x00000008ff447819 */ /* 0x000fe20000011642 */
[----:B------:R-:W-:Y:S01]  /*1230*/  HADD2 R46, R46, -R14 ;  /* 0x8000000e2e2e7230 */ /* 0x000fe20000000000 */
[--C-:B------:R-:W-:Y:S01]  /*1240*/  LOP3.LUT R66, R66, 0xf000f0, R51.reuse, 0xea, !PT ;  /* 0x00f000f042427812 */ /* 0x100fe200078eea33 */
[----:B------:R-:W-:Y:S01]  /*1250*/  HADD2 R53, R53, -1024, -1024 ;  /* 0xe400e40035357430 */ /* 0x000fe20000000000 */
[C-C-:B------:R-:W-:Y:S01]  /*1260*/  LOP3.LUT R55, R68.reuse, 0xf000f, R51.reuse, 0xea, !PT ;  /* 0x000f000f44377812 */ /* 0x140fe200078eea33 */
[----:B------:R-:W-:Y:S01]  /*1270*/  HFMA2 R46, R46, R10, RZ.H0_H0 ;  /* 0x0000000a2e2e7231 */ /* 0x000fe200000400ff */
[----:B------:R-:W-:Y:S01]  /*1280*/  LOP3.LUT R68, R68, 0xf000f0, R51, 0xea, !PT ;  /* 0x00f000f044447812 */ /* 0x000fe200078eea33 */
[----:B------:R-:W-:-:S02]  /*1290*/  HFMA2 R66, R66, R67.H0_H0, -64, -64 ;  /* 0xd400d40042427431 */ /* 0x000fc40000040043 */
[----:B------:R-:W-:Y:S01]  /*12a0*/  HADD2 R53, R53, -R12 ;  /* 0x8000000c35357230 */ /* 0x000fe20000000000 */
[----:B------:R0:W-:Y:S01]  /*12b0*/  STS.128 [R62], R44 ;  /* 0x0000002c3e007388 */ /* 0x0001e20000000c00 */
[----:B------:R-:W-:Y:S02]  /*12c0*/  HADD2 R55, R55, -1024, -1024 ;  /* 0xe400e40037377430 */ /* 0x000fe40000000000 */
[----:B------:R-:W-:Y:S02]  /*12d0*/  HFMA2 R68, R68, R67.H0_H0, -64, -64 ;  /* 0xd400d40044447431 */ /* 0x000fe40000040043 */
[----:B0-----:R-:W-:Y:S01]  /*12e0*/  HADD2 R45, R66, -R13 ;  /* 0x8000000d422d7230 */ /* 0x001fe20000000000 */
[----:B------:R-:W-:Y:S01]  /*12f0*/  SHF.R.U32.HI R66, RZ, 0x8, R64 ;  /* 0x00000008ff427819 */ /* 0x000fe20000011640 */
[----:B------:R-:W-:Y:S01]  /*1300*/  HFMA2 R44, R53, R8, RZ.H0_H0 ;  /* 0x00000008352c7231 */ /* 0x000fe200000400ff */
[C-C-:B------:R-:W-:Y:S01]  /*1310*/  LOP3.LUT R53, R64.reuse, 0xf000f, R51.reuse, 0xea, !PT ;  /* 0x000f000f40357812 */ /* 0x140fe200078eea33 */
[----:B------:R-:W-:Y:S01]  /*1320*/  HADD2 R46, R55, -R14 ;  /* 0x8000000e372e7230 */ /* 0x000fe20000000000 */
[--C-:B------:R-:W-:Y:S01]  /*1330*/  LOP3.LUT R64, R64, 0xf000f0, R51.reuse, 0xea, !PT ;  /* 0x00f000f040407812 */ /* 0x100fe200078eea33 */
[----:B------:R-:W-:Y:S01]  /*1340*/  HADD2 R47, R68, -R15 ;  /* 0x8000000f442f7230 */ /* 0x000fe20000000000 */
[C-C-:B------:R-:W-:Y:S01]  /*1350*/  LOP3.LUT R55, R66.reuse, 0xf000f, R51.reuse, 0xea, !PT ;  /* 0x000f000f42377812 */ /* 0x140fe200078eea33 */
[----:B------:R-:W-:Y:S01]  /*1360*/  HADD2 R53, R53, -1024, -1024 ;  /* 0xe400e40035357430 */ /* 0x000fe20000000000 */
[--C-:B------:R-:W-:Y:S01]  /*1370*/  LOP3.LUT R66, R66, 0xf000f0, R51.reuse, 0xea, !PT ;  /* 0x00f000f042427812 */ /* 0x100fe200078eea33 */
[----:B------:R-:W-:Y:S01]  /*1380*/  HFMA2 R45, R45, R9, RZ.H0_H0 ;  /* 0x000000092d2d7231 */ /* 0x000fe200000400ff */
[----:B------:R-:W-:Y:S01]  /*1390*/  LOP3.LUT R68, R50, 0xf000f0, R51, 0xea, !PT ;  /* 0x00f000f032447812 */ /* 0x000fe200078eea33 */
[----:B------:R-:W-:-:S02]  /*13a0*/  HFMA2 R46, R46, R10, RZ.H0_H0 ;  /* 0x0000000a2e2e7231 */ /* 0x000fc400000400ff */
[----:B------:R-:W-:Y:S02]  /*13b0*/  HFMA2 R47, R47, R11, RZ.H0_H0 ;  /* 0x0000000b2f2f7231 */ /* 0x000fe400000400ff */
[-C--:B------:R-:W-:Y:S02]  /*13c0*/  HFMA2 R64, R64, R67.reuse.H0_H0, -64, -64 ;  /* 0xd400d40040407431 */ /* 0x080fe40000040043 */
[----:B------:R-:W-:Y:S01]  /*13d0*/  HADD2 R53, R53, -R12 ;  /* 0x8000000c35357230 */ /* 0x000fe20000000000 */
[----:B------:R0:W-:Y:S01]  /*13e0*/  STS.128 [R62+0x440], R44 ;  /* 0x0004402c3e007388 */ /* 0x0001e20000000c00 */
        /* <DEDUP_REMOVED lines=10> */
[----:B------:R-:W-:Y:S01]  /*1490*/  HFMA2 R45, R45, R9, RZ.H0_H0 ;  /* 0x000000092d2d7231 */ /* 0x000fe200000400ff */
[----:B------:R-:W-:Y:S01]  /*14a0*/  LOP3.LUT R64, R64, 0xf000f0, R51, 0xea, !PT ;  /* 0x00f000f040407812 */ /* 0x000fe200078eea33 */
[----:B------:R-:W-:Y:S01]  /*14b0*/  HFMA2 R46, R46, R10, RZ.H0_H0 ;  /* 0x0000000a2e2e7231 */ /* 0x000fe200000400ff */
[----:B------:R-:W-:Y:S01]  /*14c0*/  SHF.R.U32.HI R66, RZ, 0x8, R48 ;  /* 0x00000008ff427819 */ /* 0x000fe20000011630 */
[----:B------:R-:W-:-:S02]  /*14d0*/  HFMA2 R47, R47, R11, RZ.H0_H0 ;  /* 0x0000000b2f2f7231 */ /* 0x000fc400000400ff */
[----:B------:R-:W-:Y:S02]  /*14e0*/  HADD2 R53, R53, -1024, -1024 ;  /* 0xe400e40035357430 */ /* 0x000fe40000000000 */
[-C--:B------:R-:W-:Y:S01]  /*14f0*/  HFMA2 R54, R54, R67.reuse.H0_H0, -64, -64 ;  /* 0xd400d40036367431 */ /* 0x080fe20000040043 */
[----:B------:R0:W-:Y:S01]  /*1500*/  STS.128 [R62+0x880], R44 ;  /* 0x0008802c3e007388 */ /* 0x0001e20000000c00 */
[----:B------:R-:W-:Y:S02]  /*1510*/  HADD2 R55, R55, -1024, -1024 ;  /* 0xe400e40037377430 */ /* 0x000fe40000000000 */
[----:B------:R-:W-:Y:S02]  /*1520*/  HADD2 R53, R53, -R12 ;  /* 0x8000000c35357230 */ /* 0x000fe40000000000 */
[----:B------:R-:W-:Y:S02]  /*1530*/  HFMA2 R64, R64, R67.H0_H0, -64, -64 ;  /* 0xd400d40040407431 */ /* 0x000fe40000040043 */
[----:B0-----:R-:W-:Y:S01]  /*1540*/  HADD2 R45, R54, -R13 ;  /* 0x8000000d362d7230 */ /* 0x001fe20000000000 */
[----:B------:R-:W-:Y:S01]  /*1550*/  SHF.R.U32.HI R54, RZ, 0x8, R52 ;  /* 0x00000008ff367819 */ /* 0x000fe20000011634 */
[----:B------:R-:W-:-:S02]  /*1560*/  HADD2 R46, R55, -R14 ;  /* 0x8000000e372e7230 */ /* 0x000fc40000000000 */
[----:B------:R-:W-:Y:S01]  /*1570*/  HFMA2 R44, R53, R8, RZ.H0_H0 ;  /* 0x00000008352c7231 */ /* 0x000fe200000400ff */
[--C-:B------:R-:W-:Y:S01]  /*1580*/  LOP3.LUT R53, R52, 0xf000f, R51.reuse, 0xea, !PT ;  /* 0x000f000f34357812 */ /* 0x100fe200078eea33 */
[----:B------:R-:W-:Y:S01]  /*1590*/  HADD2 R47, R64, -R15 ;  /* 0x8000000f402f7230 */ /* 0x000fe20000000000 */
[--C-:B------:R-:W-:Y:S01]  /*15a0*/  LOP3.LUT R55, R54, 0xf000f, R51.reuse, 0xea, !PT ;  /* 0x000f000f36377812 */ /* 0x100fe200078eea33 */
[----:B------:R-:W-:Y:S01]  /*15b0*/  HFMA2 R45, R45, R9, RZ.H0_H0 ;  /* 0x000000092d2d7231 */ /* 0x000fe200000400ff */
[--C-:B------:R-:W-:Y:S01]  /*15c0*/  LOP3.LUT R52, R52, 0xf000f0, R51.reuse, 0xea, !PT ;  /* 0x00f000f034347812 */ /* 0x100fe200078eea33 */
[----:B------:R-:W-:Y:S01]  /*15d0*/  HFMA2 R46, R46, R10, RZ.H0_H0 ;  /* 0x0000000a2e2e7231 */ /* 0x000fe200000400ff */
[----:B------:R-:W-:Y:S01]  /*15e0*/  LOP3.LUT R54, R54, 0xf000f0, R51, 0xea, !PT ;  /* 0x00f000f036367812 */ /* 0x000fe200078eea33 */
[----:B------:R-:W-:Y:S01]  /*15f0*/  HFMA2 R47, R47, R11, RZ.H0_H0 ;  /* 0x0000000b2f2f7231 */ /* 0x000fe200000400ff */
[----:B------:R-:W-:Y:S01]  /*1600*/  SHF.R.U32.HI R64, RZ, 0x8, R49 ;  /* 0x00000008ff407819 */ /* 0x000fe20000011631 */
[----:B------:R-:W-:-:S02]  /*1610*/  HADD2 R53, R53, -1024, -1024 ;  /* 0xe400e40035357430 */ /* 0x000fc40000000000 */
[-C--:B------:R-:W-:Y:S01]  /*1620*/  HFMA2 R52, R52, R67.reuse.H0_H0, -64, -64 ;  /* 0xd400d40034347431 */ /* 0x080fe20000040043 */
[----:B------:R0:W-:Y:S01]  /*1630*/  STS.128 [R62+0xcc0], R44 ;  /* 0x000cc02c3e007388 */ /* 0x0001e20000000c00 */
[----:B------:R-:W-:Y:S02]  /*1640*/  HADD2 R55, R55, -1024, -1024 ;  /* 0xe400e40037377430 */ /* 0x000fe40000000000 */
[----:B------:R-:W-:Y:S02]  /*1650*/  HFMA2 R54, R54, R67.H0_H0, -64, -64 ;  /* 0xd400d40036367431 */ /* 0x000fe40000040043 */
[----:B------:R-:W-:Y:S02]  /*1660*/  HADD2 R53, R53, -R12 ;  /* 0x8000000c35357230 */ /* 0x000fe40000000000 */
[----:B0-----:R-:W-:Y:S01]  /*1670*/  HADD2 R45, R52, -R13 ;  /* 0x8000000d342d7230 */ /* 0x001fe20000000000 */
[----:B------:R-:W-:Y:S01]  /*1680*/  SHF.R.U32.HI R52, RZ, 0x8, R50 ;  /* 0x00000008ff347819 */ /* 0x000fe20000011632 */
[----:B------:R-:W-:-:S02]  /*1690*/  HADD2 R46, R55, -R14 ;  /* 0x8000000e372e7230 */ /* 0x000fc40000000000 */
[----:B------:R-:W-:Y:S01]  /*16a0*/  HADD2 R47, R54, -R15 ;  /* 0x8000000f362f7230 */ /* 0x000fe20000000000 */
[C-C-:B------:R-:W-:Y:S01]  /*16b0*/  LOP3.LUT R54, R49.reuse, 0xf000f, R51.reuse, 0xea, !PT ;  /* 0x000f000f31367812 */ /* 0x140fe200078eea33 */
[----:B------:R-:W-:Y:S01]  /*16c0*/  HFMA2 R44, R53, R8, RZ.H0_H0 ;  /* 0x00000008352c7231 */ /* 0x000fe200000400ff */
[--C-:B------:R-:W-:Y:S01]  /*16d0*/  LOP3.LUT R53, R50, 0xf000f, R51.reuse, 0xea, !PT ;  /* 0x000f000f32357812 */ /* 0x100fe200078eea33 */
[----:B------:R-:W-:Y:S01]  /*16e0*/  HFMA2 R45, R45, R9, RZ.H0_H0 ;  /* 0x000000092d2d7231 */ /* 0x000fe200000400ff */
[C-C-:B------:R-:W-:Y:S01]  /*16f0*/  LOP3.LUT R55, R52.reuse, 0xf000f0, R51.reuse, 0xea, !PT ;  /* 0x00f000f034377812 */ /* 0x140fe200078eea33 */
[----:B------:R-:W-:Y:S01]  /*1700*/  HFMA2 R46, R46, R10, RZ.H0_H0 ;  /* 0x0000000a2e2e7231 */ /* 0x000fe200000400ff */
[--C-:B------:R-:W-:Y:S01]  /*1710*/  LOP3.LUT R49, R49, 0xf000f0, R51.reuse, 0xea, !PT ;  /* 0x00f000f031317812 */ /* 0x100fe200078eea33 */
[----:B------:R-:W-:Y:S01]  /*1720*/  HFMA2 R47, R47, R11, RZ.H0_H0 ;  /* 0x0000000b2f2f7231 */ /* 0x000fe200000400ff */
[--C-:B------:R-:W-:Y:S01]  /*1730*/  LOP3.LUT R50, R52, 0xf000f, R51.reuse, 0xea, !PT ;  /* 0x000f000f34327812 */ /* 0x100fe200078eea33 */
[----:B------:R-:W-:Y:S01]  /*1740*/  HADD2 R53, R53, -1024, -1024 ;  /* 0xe400e40035357430 */ /* 0x000fe20000000000 */
[C-C-:B------:R-:W-:Y:S01]  /*1750*/  LOP3.LUT R52, R64.reuse, 0xf000f, R51.reuse, 0xea, !PT ;  /* 0x000f000f40347812 */ /* 0x140fe200078eea33 */
[----:B------:R-:W-:Y:S01]  /*1760*/  HFMA2 R49, R49, R67.H0_H0, -64, -64 ;  /* 0xd400d40031317431 */ /* 0x000fe20000040043 */
[----:B------:R0:W-:Y:S01]  /*1770*/  STS.128 [R62+0x1100], R44 ;  /* 0x0011002c3e007388 */ /* 0x0001e20000000c00 */
[----:B------:R-:W-:Y:S01]  /*1780*/  HADD2 R54, R54, -1024, -1024 ;  /* 0xe400e40036367430 */ /* 0x000fe20000000000 */
[----:B------:R-:W-:Y:S01]  /*1790*/  LOP3.LUT R64, R64, 0xf000f0, R51, 0xea, !PT ;  /* 0x00f000f040407812 */ /* 0x000fe200078eea33 */
[----:B------:R-:W-:-:S02]  /*17a0*/  HADD2 R49, R49, -R13 ;  /* 0x8000000d31317230 */ /* 0x000fc40000000000 */
[----:B------:R-:W-:Y:S02]  /*17b0*/  HADD2 R54, R54, -R12 ;  /* 0x8000000c36367230 */ /* 0x000fe40000000000 */
[----:B------:R-:W-:Y:S02]  /*17c0*/  HADD2 R50, R50, -1024, -1024 ;  /* 0xe400e40032327430 */ /* 0x000fe40000000000 */
[----:B------:R-:W-:-:S04]  /*17d0*/  HADD2 R52, R52, -1024, -1024 ;  /* 0xe400e40034347430 */ /* 0x000fc80000000000 */
[----:B------:R-:W-:Y:S01]  /*17e0*/  HADD2 R52, R52, -R14 ;  /* 0x8000000e34347230 */ /* 0x000fe20000000000 */
[C-C-:B0-----:R-:W-:Y:S01]  /*17f0*/  LOP3.LUT R44, R48.reuse, 0xf000f, R51.reuse, 0xea, !PT ;  /* 0x000f000f302c7812 */ /* 0x141fe200078eea33 */
[-C--:B------:R-:W-:Y:S01]  /*1800*/  HFMA2 R47, R55, R67.reuse.H0_H0, -64, -64 ;  /* 0xd400d400372f7431 */ /* 0x080fe20000040043 */
[--C-:B------:R-:W-:Y:S01]  /*1810*/  LOP3.LUT R48, R48, 0xf000f0, R51.reuse, 0xea, !PT ;  /* 0x00f000f030307812 */ /* 0x100fe200078eea33 */
[-C--:B------:R-:W-:Y:S01]  /*1820*/  HFMA2 R45, R68, R67.reuse.H0_H0, -64, -64 ;  /* 0xd400d400442d7431 */ /* 0x080fe20000040043 */
[C-C-:B------:R-:W-:Y:S01]  /*1830*/  LOP3.LUT R46, R66.reuse, 0xf000f, R51.reuse, 0xea, !PT ;  /* 0x000f000f422e7812 */ /* 0x140fe200078eea33 */
[----:B------:R-:W-:Y:S01]  /*1840*/  HADD2 R55, R44, -1024, -1024 ;  /* 0xe400e4002c377430 */ /* 0x000fe20000000000 */
[----:B------:R-:W-:Y:S01]  /*1850*/  LOP3.LUT R66, R66, 0xf000f0, R51, 0xea, !PT ;  /* 0x00f000f042427812 */ /* 0x000fe200078eea33 */
[----:B------:R-:W-:Y:S02]  /*1860*/  HFMA2 R48, R48, R67.H0_H0, -64, -64 ;  /* 0xd400d40030307431 */ /* 0x000fe40000040043 */
[----:B------:R-:W-:-:S02]  /*1870*/  HADD2 R44, R53, -R12 ;  /* 0x8000000c352c7230 */ /* 0x000fc40000000000 */
[----:B------:R-:W-:Y:S02]  /*1880*/  HADD2 R55, R55, -R12 ;  /* 0x8000000c37377230 */ /* 0x000fe40000000000 */
[--C-:B------:R-:W-:Y:S02]  /*1890*/  HADD2 R45, R45, -R13.reuse ;  /* 0x8000000d2d2d7230 */ /* 0x100fe40000000000 */
[----:B------:R-:W-:Y:S02]  /*18a0*/  HADD2 R53, R48, -R13 ;  /* 0x8000000d30357230 */ /* 0x000fe40000000000 */
[----:B------:R-:W-:Y:S02]  /*18b0*/  HFMA2 R13, R49, R9, RZ.H0_H0 ;  /* 0x00000009310d7231 */ /* 0x000fe400000400ff */
[-C--:B------:R-:W-:Y:S02]  /*18c0*/  HFMA2 R44, R44, R8.reuse, RZ.H0_H0 ;  /* 0x000000082c2c7231 */ /* 0x080fe400000400ff */
[----:B------:R-:W-:-:S02]  /*18d0*/  HFMA2 R12, R54, R8, RZ.H0_H0 ;  /* 0x00000008360c7231 */ /* 0x000fc400000400ff */
[----:B------:R-:W-:Y:S01]  /*18e0*/  HFMA2 R48, R55, R8, RZ.H0_H0 ;  /* 0x0000000837307231 */ /* 0x000fe200000400ff */
[----:B------:R-:W-:Y:S01]  /*18f0*/  LOP3.LUT R8, R61, 0xf, RZ, 0xc0, !PT ;  /* 0x0000000f3d087812 */ /* 0x000fe200078ec0ff */
[-C--:B------:R-:W-:Y:S02]  /*1900*/  HFMA2 R45, R45, R9.reuse, RZ.H0_H0 ;  /* 0x000000092d2d7231 */ /* 0x080fe400000400ff */
[----:B------:R-:W-:Y:S01]  /*1910*/  HFMA2 R49, R53, R9, RZ.H0_H0 ;  /* 0x0000000935317231 */ /* 0x000fe200000400ff */
[----:B------:R-:W-:Y:S01]  /*1920*/  SHF.R.S32.HI R9, RZ, 0x4, R61 ;  /* 0x00000004ff097819 */ /* 0x000fe2000001143d */
[----:B------:R-:W-:Y:S02]  /*1930*/  HADD2 R53, R46, -1024, -1024 ;  /* 0xe400e4002e357430 */ /* 0x000fe40000000000 */
[--C-:B------:R-:W-:Y:S02]  /*1940*/  HADD2 R46, R50, -R14.reuse ;  /* 0x8000000e322e7230 */ /* 0x100fe40000000000 */
[-C--:B------:R-:W-:Y:S01]  /*1950*/  HFMA2 R51, R64, R67.reuse.H0_H0, -64, -64 ;  /* 0xd400d40040337431 */ /* 0x080fe20000040043 */
[----:B------:R-:W-:Y:S01]  /*1960*/  IMAD.MOV.U32 R64, RZ, RZ, 0x2 ;  /* 0x00000002ff407424 */ /* 0x000fe200078e00ff */
[----:B------:R-:W-:Y:S01]  /*1970*/  HFMA2 R66, R66, R67.H0_H0, -64, -64 ;  /* 0xd400d40042427431 */ /* 0x000fe20000040043 */
[----:B------:R-:W-:Y:S01]  /*1980*/  IMAD.SHL.U32 R67, R60, 0x40, RZ ;  /* 0x000000403c437824 */ /* 0x000fe200078e00ff */
[----:B------:R-:W-:Y:S01]  /*1990*/  HADD2 R50, R53, -R14 ;  /* 0x8000000e35327230 */ /* 0x000fe20000000000 */
[----:B------:R-:W-:Y:S01]  /*19a0*/  IMAD R14, R8, 0x5, R9 ;  /* 0x00000005080e7824 */ /* 0x000fe200078e0209 */
[----:B------:R-:W-:-:S02]  /*19b0*/  HADD2 R47, R47, -R15 ;  /* 0x8000000f2f2f7230 */ /* 0x000fc40000000000 */
[--C-:B------:R-:W-:Y:S02]  /*19c0*/  HADD2 R51, R51, -R15.reuse ;  /* 0x8000000f33337230 */ /* 0x100fe40000000000 */
[----:B------:R-:W-:Y:S01]  /*19d0*/  HADD2 R9, R66, -R15 ;  /* 0x8000000f42097230 */ /* 0x000fe20000000000 */
[----:B------:R-:W-:Y:S01]  /*19e0*/  IMAD.SHL.U32 R15, R14, 0x8, RZ ;  /* 0x000000080e0f7824 */ /* 0x000fe200078e00ff */
[-C--:B------:R-:W-:Y:S02]  /*19f0*/  HFMA2 R46, R46, R10.reuse, RZ.H0_H0 ;  /* 0x0000000a2e2e7231 */ /* 0x080fe400000400ff */
[-C--:B------:R-:W-:Y:S01]  /*1a00*/  HFMA2 R14, R52, R10.reuse, RZ.H0_H0 ;  /* 0x0000000a340e7231 */ /* 0x080fe200000400ff */
[----:B------:R-:W-:Y:S01]  /*1a10*/  IMAD R66, R8, 0x60, R15 ;  /* 0x0000006008427824 */ /* 0x000fe200078e020f */
[----:B------:R-:W-:Y:S01]  /*1a20*/  HFMA2 R50, R50, R10, RZ.H0_H0 ;  /* 0x0000000a32327231 */ /* 0x000fe200000400ff */
[----:B------:R-:W-:Y:S01]  /*1a30*/  IMAD R64, R15, R64, c[0x0][0x18] ;  /* 0x000006000f407624 */ /* 0x000fe200078e0240 */
[-C--:B------:R-:W-:Y:S01]  /*1a40*/  HFMA2 R15, R51, R11.reuse, RZ.H0_H0 ;  /* 0x0000000b330f7231 */ /* 0x080fe200000400ff */
[----:B------:R-:W-:Y:S01]  /*1a50*/  IMAD.IADD R52, R67, 0x1, R66 ;  /* 0x0000000143347824 */ /* 0x000fe200078e0242 */
[-C--:B------:R-:W-:Y:S01]  /*1a60*/  HFMA2 R47, R47, R11.reuse, RZ.H0_H0 ;  /* 0x0000000b2f2f7231 */ /* 0x080fe200000400ff */
[C-C-:B------:R-:W-:Y:S01]  /*1a70*/  IADD3 R69, R66.reuse, 0x20, R67.reuse ;  /* 0x0000002042457810 */ /* 0x140fe20007ffe043 */
[----:B------:R-:W-:Y:S01]  /*1a80*/  HFMA2 R51, R9, R11, RZ.H0_H0 ;  /* 0x0000000b09337231 */ /* 0x000fe200000400ff */
[----:B------:R-:W-:Y:S01]  /*1a90*/  STS.128 [R62+0x1980], R12 ;  /* 0x0019800c3e007388 */ /* 0x000fe20000000c00 */
[----:B------:R-:W-:-:S02]  /*1aa0*/  IADD3 R68, R66, 0x10, R67 ;  /* 0x0000001042447810 */ /* 0x000fc40007ffe043 */
[----:B------:R-:W-:Y:S01]  /*1ab0*/  LEA R52, R52, UR5, 0x1 ;  /* 0x0000000534347c11 */ /* 0x000fe2000f8e08ff */
[----:B------:R0:W-:Y:S01]  /*1ac0*/  STS.128 [R62+0x1540], R44 ;  /* 0x0015402c3e007388 */ /* 0x0001e20000000c00 */
[----:B------:R-:W-:Y:S02]  /*1ad0*/  LEA R68, R68, UR5, 0x1 ;  /* 0x0000000544447c11 */ /* 0x000fe4000f8e08ff */
[----:B------:R-:W-:Y:S01]  /*1ae0*/  IADD3 R52, R52, -c[0x0][0x18], RZ ;  /* 0x8000060034347a10 */ /* 0x000fe20007ffe0ff */
[----:B------:R-:W-:Y:S01]  /*1af0*/  STS.128 [R62+0x1dc0], R48 ;  /* 0x001dc0303e007388 */ /* 0x000fe20000000c00 */
[----:B------:R-:W-:Y:S02]  /*1b00*/  IADD3 R8, R64, -c[0x0][0x18], RZ ;  /* 0x8000060040087a10 */ /* 0x000fe40007ffe0ff */
[----:B------:R-:W-:Y:S01]  /*1b10*/  IADD3 R68, R68, -c[0x0][0x18], RZ ;  /* 0x8000060044447a10 */ /* 0x000fe20007ffe0ff */
[----:B------:R-:W-:Y:S01]  /*1b20*/  BAR.SYNC.DEFER_BLOCKING 0x0 ;  /* 0x0000000000007b1d */ /* 0x000fe20000010000 */
[----:B0-----:R-:W-:-:S02]  /*1b30*/  IADD3 R45, R66, 0x30, R67 ;  /* 0x00000030422d7810 */ /* 0x001fc40007ffe043 */
[----:B------:R-:W-:Y:S02]  /*1b40*/  LEA R44, R69, UR5, 0x1 ;  /* 0x00000005452c7c11 */ /* 0x000fe4000f8e08ff */
[----:B------:R-:W-:Y:S02]  /*1b50*/  LEA R45, R45, UR5, 0x1 ;  /* 0x000000052d2d7c11 */ /* 0x000fe4000f8e08ff */
[----:B------:R-:W-:Y:S02]  /*1b60*/  IADD3 R44, R44, -c[0x0][0x18], RZ ;  /* 0x800006002c2c7a10 */ /* 0x000fe40007ffe0ff */
[----:B------:R-:W-:Y:S01]  /*1b70*/  IADD3 R12, R45, -c[0x0][0x18], RZ ;  /* 0x800006002d0c7a10 */ /* 0x000fe20007ffe0ff */
[----:B------:R-:W-:Y:S04]  /*1b80*/  LDSM.16.MT88.4 R52, [R52] ;  /* 0x000000003434783b */ /* 0x000fe80000004200 */
[----:B------:R-:W0:Y:S04]  /*1b90*/  LDSM.16.M88.4 R8, [R8] ;  /* 0x000000000808783b */ /* 0x000e280000000200 */
[----:B------:R-:W1:Y:S04]  /*1ba0*/  LDSM.16.MT88.4 R48, [R68] ;  /* 0x000000004430783b */ /* 0x000e680000004200 */
[----:B------:R-:W2:Y:S04]  /*1bb0*/  LDSM.16.MT88.4 R44, [R44] ;  /* 0x000000002c2c783b */ /* 0x000ea80000004200 */
[----:B------:R-:W3:Y:S01]  /*1bc0*/  LDSM.16.MT88.4 R12, [R12] ;  /* 0x000000000c0c783b */ /* 0x000ee20000004200 */
[C---:B0-----:R-:W-:Y:S07]  /*1bd0*/  HMMA.16816.F32 R28, R8.reuse, R52, R28 ;  /* 0x00000034081c723c */ /* 0x041fee000000181c */
[----:B------:R-:W-:Y:S01]  /*1be0*/  IADD3 R52, R66, 0x880, R67 ;  /* 0x0000088042347810 */ /* 0x000fe20007ffe043 */
[----:B-1----:R-:W-:Y:S03]  /*1bf0*/  HMMA.16816.F32 R36, R8, R48, R36 ;  /* 0x000000300824723c */ /* 0x002fe60000001824 */
[----:B------:R-:W-:-:S04]  /*1c00*/  LEA R52, R52, UR5, 0x1 ;  /* 0x0000000534347c11 */ /* 0x000fc8000f8e08ff */
[----:B------:R-:W-:Y:S01]  /*1c10*/  IADD3 R48, R66, 0x890, R67 ;  /* 0x0000089042307810 */ /* 0x000fe20007ffe043 */
[----:B--2---:R-:W-:Y:S01]  /*1c20*/  HMMA.16816.F32 R24, R8, R44, R24 ;  /* 0x0000002c0818723c */ /* 0x004fe20000001818 */
[----:B------:R-:W-:Y:S02]  /*1c30*/  IADD3 R52, R52, -c[0x0][0x18], RZ ;  /* 0x8000060034347a10 */ /* 0x000fe40007ffe0ff */
[----:B------:R-:W-:-:S04]  /*1c40*/  LEA R48, R48, UR5, 0x1 ;  /* 0x0000000530307c11 */ /* 0x000fc8000f8e08ff */
[----:B------:R-:W-:Y:S01]  /*1c50*/  IADD3 R45, R66, 0x8b0, R67 ;  /* 0x000008b0422d7810 */ /* 0x000fe20007ffe043 */
[----:B---3--:R-:W-:Y:S01]  /*1c60*/  HMMA.16816.F32 R16, R8, R12, R16 ;  /* 0x0000000c0810723c */ /* 0x008fe20000001810 */
[----:B------:R-:W-:-:S06]  /*1c70*/  IADD3 R48, R48, -c[0x0][0x18], RZ ;  /* 0x8000060030307a10 */ /* 0x000fcc0007ffe0ff */
[----:B------:R-:W-:Y:S01]  /*1c80*/  IADD3 R13, R66, 0x8a0, R67 ;  /* 0x000008a0420d7810 */ /* 0x000fe20007ffe043 */
[C---:B------:R-:W-:Y:S01]  /*1c90*/  HMMA.16816.F32 R32, R8.reuse, R54, R32 ;  /* 0x000000360820723c */ /* 0x040fe20000001820 */
[----:B------:R-:W-:Y:S01]  /*1ca0*/  LEA R12, R45, UR5, 0x1 ;  /* 0x000000052d0c7c11 */ /* 0x000fe2000f8e08ff */
[----:B------:R-:W-:Y:S01]  /*1cb0*/  LDSM.16.MT88.4 R52, [R52] ;  /* 0x000000003434783b */ /* 0x000fe20000004200 */
[----:B------:R-:W-:Y:S02]  /*1cc0*/  LEA R44, R13, UR5, 0x1 ;  /* 0x000000050d2c7c11 */ /* 0x000fe4000f8e08ff */
[----:B------:R-:W-:Y:S02]  /*1cd0*/  IADD3 R12, R12, -c[0x0][0x18], RZ ;  /* 0x800006000c0c7a10 */ /* 0x000fe40007ffe0ff */
[----:B------:R-:W-:Y:S01]  /*1ce0*/  IADD3 R44, R44, -c[0x0][0x18], RZ ;  /* 0x800006002c2c7a10 */ /* 0x000fe20007ffe0ff */
[C---:B------:R-:W-:Y:S01]  /*1cf0*/  HMMA.16816.F32 R40, R8.reuse, R50, R40 ;  /* 0x000000320828723c */ /* 0x040fe20000001828 */
[----:B------:R-:W-:Y:S07]  /*1d00*/  LDSM.16.MT88.4 R48, [R48] ;  /* 0x000000003030783b */ /* 0x000fee0000004200 */
[C---:B------:R-:W-:Y:S01]  /*1d10*/  HMMA.16816.F32 R20, R8.reuse, R46, R20 ;  /* 0x0000002e0814723c */ /* 0x040fe20000001814 */
[----:B------:R-:W-:Y:S07]  /*1d20*/  LDSM.16.MT88.4 R44, [R44] ;  /* 0x000000002c2c783b */ /* 0x000fee0000004200 */
[----:B------:R-:W-:Y:S01]  /*1d30*/  HMMA.16816.F32 R4, R8, R14, R4 ;  /* 0x0000000e0804723c */ /* 0x000fe20000001804 */
[----:B------:R-:W-:Y:S06]  /*1d40*/  LDSM.16.MT88.4 R12, [R12] ;  /* 0x000000000c0c783b */ /* 0x000fec0000004200 */
[----:B------:R-:W-:-:S04]  /*1d50*/  IADD3 R8, R64, 0x20, RZ ;  /* 0x0000002040087810 */ /* 0x000fc80007ffe0ff */
[----:B------:R-:W-:-:S06]  /*1d60*/  IADD3 R8, R8, -c[0x0][0x18], RZ ;  /* 0x8000060008087a10 */ /* 0x000fcc0007ffe0ff */
[----:B------:R-:W0:Y:S02]  /*1d70*/  LDSM.16.M88.4 R8, [R8] ;  /* 0x000000000808783b */ /* 0x000e240000000200 */
[C---:B0-----:R-:W-:Y:S08]  /*1d80*/  HMMA.16816.F32 R28, R8.reuse, R52, R28 ;  /* 0x00000034081c723c */ /* 0x041ff0000000181c */
[C---:B------:R-:W-:Y:S08]  /*1d90*/  HMMA.16816.F32 R32, R8.reuse, R54, R32 ;  /* 0x000000360820723c */ /* 0x040ff00000001820 */
[C---:B------:R-:W-:Y:S08]  /*1da0*/  HMMA.16816.F32 R36, R8.reuse, R48, R36 ;  /* 0x000000300824723c */ /* 0x040ff00000001824 */
[C---:B------:R-:W-:Y:S08]  /*1db0*/  HMMA.16816.F32 R40, R8.reuse, R50, R40 ;  /* 0x000000320828723c */ /* 0x040ff00000001828 */
[C---:B------:R-:W-:Y:S08]  /*1dc0*/  HMMA.16816.F32 R24, R8.reuse, R44, R24 ;  /* 0x0000002c0818723c */ /* 0x040ff00000001818 */
[C---:B------:R-:W-:Y:S08]  /*1dd0*/  HMMA.16816.F32 R20, R8.reuse, R46, R20 ;  /* 0x0000002e0814723c */ /* 0x040ff00000001814 */
[C---:B------:R-:W-:Y:S08]  /*1de0*/  HMMA.16816.F32 R16, R8.reuse, R12, R16 ;  /* 0x0000000c0810723c */ /* 0x040ff00000001810 */
[----:B------:R-:W-:Y:S01]  /*1df0*/  HMMA.16816.F32 R4, R8, R14, R4 ;  /* 0x0000000e0804723c */ /* 0x000fe20000001804 */
[----:B------:R-:W-:Y:S01]  /*1e00*/  @P1 CALL.REL.NOINC `(.L_x_3) ;  /* 0x0000001000001944 */ /* 0x000fe20003c00000 */
[----:B------:R-:W-:Y:S06]  /*1e10*/  BRA `(.L_x_4) ;  /* 0xffffec9000007947 */ /* 0x000fec000383ffff */
.L_x_3:
[----:B------:R-:W0:Y:S01]  /*1e20*/  S2R R0, SR_TID.Y ;  /* 0x0000000000007919 */ /* 0x000e220000002200 */
[----:B------:R-:W-:Y:S01]  /*1e30*/  IMAD.SHL.U32 R2, R63, 0x2, RZ ;  /* 0x000000023f027824 */ /* 0x000fe200078e00ff */
[----:B------:R-:W-:Y:S01]  /*1e40*/  ULDC UR4, c[0x0][0x190] ;  /* 0x0000640000047ab9 */ /* 0x000fe20000000800 */
[----:B------:R-:W-:Y:S01]  /*1e50*/  IADD3 R65, R65, UR7, RZ ;  /* 0x0000000741417c10 */ /* 0x000fe2000fffe0ff */
[----:B------:R-:W-:-:S02]  /*1e60*/  ULDC UR5, c[0x0][0x188] ;  /* 0x0000620000057ab9 */ /* 0x000fc40000000800 */
[----:B------:R-:W-:Y:S01]  /*1e70*/  UIMAD.WIDE UR4, UR4, UR5, URZ ;  /* 0x00000005040472a5 */ /* 0x000fe2000f8e023f */
[----:B------:R-:W-:Y:S01]  /*1e80*/  ISETP.GE.AND P0, PT, R65, c[0x0][0x188], PT ;  /* 0x0000620041007a0c */ /* 0x000fe20003f06270 */
[----:B------:R-:W-:-:S04]  /*1e90*/  USHF.R.S32.HI UR6, URZ, 0x1f, UR11 ;  /* 0x0000001f3f067899 */ /* 0x000fc8000801140b */
[----:B------:R-:W-:Y:S02]  /*1ea0*/  IMAD.U32 R8, RZ, RZ, UR4 ;  /* 0x00000004ff087e24 */ /* 0x000fe4000f8e00ff */
[----:B------:R-:W-:-:S06]  /*1eb0*/  IMAD.U32 R9, RZ, RZ, UR5 ;  /* 0x00000005ff097e24 */ /* 0x000fcc000f8e00ff */
[----:B------:R-:W-:Y:S02]  /*1ec0*/  @!P0 F2FP.PACK_AB R28, RZ, R28 ;  /* 0x0000001cff1c823e */ /* 0x000fe400000000ff */
[----:B------:R-:W-:Y:S01]  /*1ed0*/  @!P0 F2FP.PACK_AB R29, RZ, R29 ;  /* 0x0000001dff1d823e */ /* 0x000fe200000000ff */
[----:B0-----:R-:W-:Y:S01]  /*1ee0*/  IMAD.SHL.U32 R3, R0, 0x40, RZ ;  /* 0x0000004000037824 */ /* 0x001fe200078e00ff */
[----:B------:R-:W-:Y:S02]  /*1ef0*/  SHF.R.S32.HI R0, RZ, 0x1f, R2 ;  /* 0x0000001fff007819 */ /* 0x000fe40000011402 */
[----:B------:R-:W-:Y:S02]  /*1f00*/  @!P0 F2FP.PACK_AB R32, RZ, R32 ;  /* 0x00000020ff20823e */ /* 0x000fe400000000ff */
[----:B------:R-:W-:Y:S02]  /*1f10*/  IADD3 R2, P1, R3, R2, RZ ;  /* 0x0000000203027210 */ /* 0x000fe40007f3e0ff */
[----:B------:R-:W-:-:S02]  /*1f20*/  @!P0 F2FP.PACK_AB R33, RZ, R33 ;  /* 0x00000021ff21823e */ /* 0x000fc400000000ff */
[----:B------:R-:W-:Y:S01]  /*1f30*/  LEA.HI.X.SX32 R3, R3, R0, 0x1, P1 ;  /* 0x0000000003037211 */ /* 0x000fe200008f0eff */
[C---:B------:R-:W-:Y:S01]  /*1f40*/  IMAD R0, R65.reuse, c[0x0][0x190], RZ ;  /* 0x0000640041007a24 */ /* 0x040fe200078e02ff */
[----:B------:R-:W-:Y:S02]  /*1f50*/  @!P0 F2FP.PACK_AB R36, RZ, R36 ;  /* 0x00000024ff24823e */ /* 0x000fe400000000ff */
[----:B------:R-:W-:Y:S01]  /*1f60*/  @!P0 F2FP.PACK_AB R37, RZ, R37 ;  /* 0x00000025ff25823e */ /* 0x000fe200000000ff */
[----:B------:R-:W-:Y:S01]  /*1f70*/  IMAD.WIDE.U32 R2, R8, UR11, R2 ;  /* 0x0000000b08027c25 */ /* 0x000fe2000f8e0002 */
[----:B------:R-:W-:Y:S01]  /*1f80*/  UIMAD UR11, UR5, UR11, URZ ;  /* 0x0000000b050b72a4 */ /* 0x000fe2000f8e023f */
[----:B------:R-:W-:Y:S02]  /*1f90*/  IADD3 R8, R65, 0x8, RZ ;  /* 0x0000000841087810 */ /* 0x000fe40007ffe0ff */
[----:B------:R-:W-:Y:S01]  /*1fa0*/  @!P0 F2FP.PACK_AB R40, RZ, R40 ;  /* 0x00000028ff28823e */ /* 0x000fe200000000ff */
[----:B------:R-:W-:Y:S01]  /*1fb0*/  UIMAD UR6, UR4, UR6, UR11 ;  /* 0x00000006040672a4 */ /* 0x000fe2000f8e020b */
[----:B------:R-:W-:-:S02]  /*1fc0*/  IADD3 R9, P2, R2, UR12, RZ ;  /* 0x0000000c02097c10 */ /* 0x000fc4000ff5e0ff */
[C---:B------:R-:W-:Y:S01]  /*1fd0*/  ISETP.GE.AND P1, PT, R8.reuse, c[0x0][0x188], PT ;  /* 0x0000620008007a0c */ /* 0x040fe20003f26270 */
[----:B------:R-:W-:Y:S01]  /*1fe0*/  IMAD R8, R8, c[0x0][0x190], RZ ;  /* 0x0000640008087a24 */ /* 0x000fe200078e02ff */
[----:B------:R-:W-:Y:S01]  /*1ff0*/  @!P0 F2FP.PACK_AB R41, RZ, R41 ;  /* 0x00000029ff29823e */ /* 0x000fe200000000ff */
[----:B------:R-:W-:Y:S01]  /*2000*/  IMAD.U32 R11, RZ, RZ, UR6 ;  /* 0x00000006ff0b7e24 */ /* 0x000fe2000f8e00ff */
[----:B------:R-:W-:Y:S02]  /*2010*/  @!P0 F2FP.PACK_AB R24, RZ, R24 ;  /* 0x00000018ff18823e */ /* 0x000fe400000000ff */
[----:B------:R-:W-:Y:S02]  /*2020*/  @!P0 F2FP.PACK_AB R25, RZ, R25 ;  /* 0x00000019ff19823e */ /* 0x000fe400000000ff */
[----:B------:R-:W-:Y:S02]  /*2030*/  IADD3.X R11, R3, UR13, R11, P2, !PT ;  /* 0x0000000d030b7c10 */ /* 0x000fe400097fe40b */
[----:B------:R-:W-:-:S02]  /*2040*/  IADD3 R3, P2, R0, R9, RZ ;  /* 0x0000000900037210 */ /* 0x000fc40007f5e0ff */
[----:B------:R-:W-:Y:S02]  /*2050*/  IADD3 R9, P3, R8, R9, RZ ;  /* 0x0000000908097210 */ /* 0x000fe40007f7e0ff */
[-C--:B------:R-:W-:Y:S02]  /*2060*/  LEA.HI.X.SX32 R10, R0, R11.reuse, 0x1, P2 ;  /* 0x0000000b000a7211 */ /* 0x080fe400010f0eff */
[C---:B------:R-:W-:Y:S02]  /*2070*/  LEA R2, P2, R3.reuse, c[0x0][0x198], 0x1 ;  /* 0x0000660003027a11 */ /* 0x040fe400078408ff */
[----:B------:R-:W-:Y:S02]  /*2080*/  LEA.HI.X.SX32 R0, R8, R11, 0x1, P3 ;  /* 0x0000000b08007211 */ /* 0x000fe400018f0eff */
[----:B------:R-:W-:Y:S02]  /*2090*/  LEA.HI.X R3, R3, c[0x0][0x19c], R10, 0x1, P2 ;  /* 0x0000670003037a11 */ /* 0x000fe400010f0c0a */
[----:B------:R-:W-:-:S02]  /*20a0*/  LEA R8, P2, R9, c[0x0][0x198], 0x1 ;  /* 0x0000660009087a11 */ /* 0x000fc400078408ff */
[----:B------:R-:W-:Y:S01]  /*20b0*/  @!P1 F2FP.PACK_AB R30, RZ, R30 ;  /* 0x0000001eff1e923e */ /* 0x000fe200000000ff */
[----:B------:R0:W-:Y:S01]  /*20c0*/  @!P0 STG.E.U16 [R2.64], R28 ;  /* 0x0000001c02008986 */ /* 0x0001e2000c10150e */
[----:B------:R-:W-:Y:S02]  /*20d0*/  @!P1 F2FP.PACK_AB R31, RZ, R31 ;  /* 0x0000001fff1f923e */ /* 0x000fe400000000ff */
[----:B------:R-:W-:Y:S01]  /*20e0*/  LEA.HI.X R9, R9, c[0x0][0x19c], R0, 0x1, P2 ;  /* 0x0000670009097a11 */ /* 0x000fe200010f0c00 */
[----:B------:R0:W-:Y:S01]  /*20f0*/  @!P0 STG.E.U16 [R2.64+0x2], R29 ;  /* 0x0000021d02008986 */ /* 0x0001e2000c10150e */
[----:B------:R-:W-:Y:S02]  /*2100*/  @!P1 F2FP.PACK_AB R34, RZ, R34 ;  /* 0x00000022ff22923e */ /* 0x000fe400000000ff */
[----:B------:R-:W-:Y:S01]  /*2110*/  @!P1 F2FP.PACK_AB R35, RZ, R35 ;  /* 0x00000023ff23923e */ /* 0x000fe200000000ff */
[----:B------:R0:W-:Y:S01]  /*2120*/  @!P1 STG.E.U16 [R8.64], R30 ;  /* 0x0000001e08009986 */ /* 0x0001e2000c10150e */
[----:B------:R-:W-:-:S02]  /*2130*/  @!P1 F2FP.PACK_AB R38, RZ, R38 ;  /* 0x00000026ff26923e */ /* 0x000fc400000000ff */
[----:B------:R-:W-:Y:S01]  /*2140*/  @!P1 F2FP.PACK_AB R39, RZ, R39 ;  /* 0x00000027ff27923e */ /* 0x000fe200000000ff */
[----:B------:R0:W-:Y:S01]  /*2150*/  @!P1 STG.E.U16 [R8.64+0x2], R31 ;  /* 0x0000021f08009986 */ /* 0x0001e2000c10150e */
[----:B------:R-:W-:Y:S02]  /*2160*/  @!P1 F2FP.PACK_AB R42, RZ, R42 ;  /* 0x0000002aff2a923e */ /* 0x000fe400000000ff */
[----:B------:R-:W-:Y:S01]  /*2170*/  @!P1 F2FP.PACK_AB R43, RZ, R43 ;  /* 0x0000002bff2b923e */ /* 0x000fe200000000ff */
[----:B------:R0:W-:Y:S01]  /*2180*/  @!P0 STG.E.U16 [R2.64+0x10], R32 ;  /* 0x0000102002008986 */ /* 0x0001e2000c10150e */
[----:B------:R-:W-:Y:S02]  /*2190*/  @!P1 F2FP.PACK_AB R26, RZ, R26 ;  /* 0x0000001aff1a923e */ /* 0x000fe400000000ff */
[----:B------:R-:W-:Y:S01]  /*21a0*/  @!P1 F2FP.PACK_AB R27, RZ, R27 ;  /* 0x0000001bff1b923e */ /* 0x000fe200000000ff */
[----:B------:R0:W-:Y:S01]  /*21b0*/  @!P0 STG.E.U16 [R2.64+0x12], R33 ;  /* 0x0000122102008986 */ /* 0x0001e2000c10150e */
        /* <DEDUP_REMOVED lines=40> */
.L_x_5:
        /* <DEDUP_REMOVED lines=12> */
.L_x_8:


//--------------------- .text._ZN4vllm3awq18dequantize_weightsEPiP6__halfS1_S3_i --------------------------
	.section	.text._ZN4vllm3awq18dequantize_weightsEPiP6__halfS1_S3_i,"ax",@progbits
	.sectioninfo	@"SHI_REGISTERS=19"
	.align	128
        .global         _ZN4vllm3awq18dequantize_weightsEPiP6__halfS1_S3_i
        .type           _ZN4vllm3awq18dequantize_weightsEPiP6__halfS1_S3_i,@function
        .size           _ZN4vllm3awq18dequantize_weightsEPiP6__halfS1_S3_i,(.L_x_9 - _ZN4vllm3awq18dequantize_weightsEPiP6__halfS1_S3_i)
        .other          _ZN4vllm3awq18dequantize_weightsEPiP6__halfS1_S3_i,@"STO_CUDA_ENTRY STV_DEFAULT"
_ZN4vllm3awq18dequantize_weightsEPiP6__halfS1_S3_i:
.text._ZN4vllm3awq18dequantize_weightsEPiP6__halfS1_S3_i:
[----:B------:R-:W-:Y:S02]  /*0000*/  IMAD.MOV.U32 R1, RZ, RZ, c[0x0][0x28] ;  /* 0x00000a00ff017624 */ /* 0x000fe400078e00ff */
[----:B------:R-:W-:Y:S01]  /*0010*/  IABS R9, c[0x0][0x180] ;  /* 0x0000600000097a13 */ /* 0x000fe20000000000 */
[----:B------:R-:W0:Y:S01]  /*0020*/  S2R R5, SR_CTAID.Y ;  /* 0x0000000000057919 */ /* 0x000e220000002600 */
[----:B------:R-:W-:Y:S01]  /*0030*/  ULDC UR4, c[0x0][0x0] ;  /* 0x0000000000047ab9 */ /* 0x000fe20000000800 */
[----:B------:R-:W-:Y:S01]  /*0040*/  IMAD.MOV.U32 R10, RZ, RZ, 0x4 ;  /* 0x00000004ff0a7424 */ /* 0x000fe200078e00ff */
[----:B------:R-:W1:Y:S01]  /*0050*/  I2F.RP R0, R9 ;  /* 0x0000000900007306 */ /* 0x000e620000209400 */
[----:B------:R-:W0:Y:S01]  /*0060*/  S2R R4, SR_TID.Y ;  /* 0x0000000000047919 */ /* 0x000e220000002200 */
[----:B------:R-:W-:Y:S02]  /*0070*/  ULDC UR5, c[0x0][0xc] ;  /* 0x0000030000057ab9 */ /* 0x000fe40000000800 */
[----:B------:R-:W-:-:S04]  /*0080*/  UIMAD UR4, UR4, UR5, URZ ;  /* 0x00000005040472a4 */ /* 0x000fc8000f8e023f */
[----:B-1----:R-:W1:Y:S01]  /*0090*/  MUFU.RCP R0, R0 ;  /* 0x0000000000007308 */ /* 0x002e620000001000 */
[----:B0-----:R-:W-:Y:S01]  /*00a0*/  IMAD R5, R5, c[0x0][0x4], R4 ;  /* 0x0000010005057a24 */ /* 0x001fe200078e0204 */
[----:B-1----:R-:W-:-:S04]  /*00b0*/  IADD3 R2, R0, 0xffffffe, RZ ;  /* 0x0ffffffe00027810 */ /* 0x002fc80007ffe0ff */
[----:B------:R-:W-:Y:S02]  /*00c0*/  IABS R0, R5 ;  /* 0x0000000500007213 */ /* 0x000fe40000000000 */
[----:B------:R0:W1:Y:S02]  /*00d0*/  F2I.FTZ.U32.TRUNC.NTZ R3, R2 ;  /* 0x0000000200037305 */ /* 0x000064000021f000 */
[----:B0-----:R-:W-:Y:S02]  /*00e0*/  IMAD.MOV.U32 R2, RZ, RZ, RZ ;  /* 0x000000ffff027224 */ /* 0x001fe400078e00ff */
[----:B-1----:R-:W-:-:S04]  /*00f0*/  IMAD.MOV R6, RZ, RZ, -R3 ;  /* 0x000000ffff067224 */ /* 0x002fc800078e0a03 */
[----:B------:R-:W-:-:S04]  /*0100*/  IMAD R7, R6, R9, RZ ;  /* 0x0000000906077224 */ /* 0x000fc800078e02ff */
[----:B------:R-:W-:Y:S02]  /*0110*/  IMAD.HI.U32 R3, R3, R7, R2 ;  /* 0x0000000703037227 */ /* 0x000fe400078e0002 */
[----:B------:R-:W0:Y:S04]  /*0120*/  S2R R2, SR_CTAID.X ;  /* 0x0000000000027919 */ /* 0x000e280000002500 */
[----:B------:R-:W-:Y:S01]  /*0130*/  IMAD.HI.U32 R3, R3, R0, RZ ;  /* 0x0000000003037227 */ /* 0x000fe200078e00ff */
[----:B------:R-:W0:Y:S03]  /*0140*/  S2R R7, SR_TID.X ;  /* 0x0000000000077919 */ /* 0x000e260000002100 */
[----:B------:R-:W-:-:S04]  /*0150*/  IMAD.MOV R4, RZ, RZ, -R3 ;  /* 0x000000ffff047224 */ /* 0x000fc800078e0a03 */
[----:B------:R-:W-:-:S05]  /*0160*/  IMAD R0, R9, R4, R0 ;  /* 0x0000000409007224 */ /* 0x000fca00078e0200 */
[----:B------:R-:W-:Y:S01]  /*0170*/  ISETP.GT.U32.AND P2, PT, R9, R0, PT ;  /* 0x000000000900720c */ /* 0x000fe20003f44070 */
[----:B0-----:R-:W-:-:S12]  /*0180*/  IMAD R2, R2, c[0x0][0x0], R7 ;  /* 0x0000000002027a24 */ /* 0x001fd800078e0207 */
[----:B------:R-:W-:Y:S01]  /*0190*/  @!P2 IADD3 R3, R3, 0x1, RZ ;  /* 0x000000010303a810 */ /* 0x000fe20007ffe0ff */
[----:B------:R-:W-:Y:S01]  /*01a0*/  @!P2 IMAD.IADD R0, R0, 0x1, -R9 ;  /* 0x000000010000a824 */ /* 0x000fe200078e0a09 */
[----:B------:R-:W-:-:S04]  /*01b0*/  ISETP.NE.AND P2, PT, RZ, c[0x0][0x180], PT ;  /* 0x00006000ff007a0c */ /* 0x000fc80003f45270 */
[----:B------:R-:W-:Y:S02]  /*01c0*/  ISETP.GE.U32.AND P0, PT, R0, R9, PT ;  /* 0x000000090000720c */ /* 0x000fe40003f06070 */
[----:B------:R-:W-:-:S04]  /*01d0*/  LOP3.LUT R0, R5, c[0x0][0x180], RZ, 0x3c, !PT ;  /* 0x0000600005007a12 */ /* 0x000fc800078e3cff */
[----:B------:R-:W-:Y:S01]  /*01e0*/  ISETP.GE.AND P1, PT, R0, RZ, PT ;  /* 0x000000ff0000720c */ /* 0x000fe20003f26270 */
[----:B------:R-:W-:-:S04]  /*01f0*/  IMAD R0, R5, UR4, R2 ;  /* 0x0000000405007c24 */ /* 0x000fc8000f8e0202 */
[----:B------:R-:W-:Y:S02]  /*0200*/  IMAD.WIDE R8, R0, R10, c[0x0][0x160] ;  /* 0x0000580000087625 */ /* 0x000fe400078e020a */
[----:B------:R-:W-:-:S06]  /*0210*/  @P0 IADD3 R3, R3, 0x1, RZ ;  /* 0x0000000103030810 */ /* 0x000fcc0007ffe0ff */
[----:B------:R-:W-:Y:S01]  /*0220*/  @!P1 IMAD.MOV R3, RZ, RZ, -R3 ;  /* 0x000000ffff039224 */ /* 0x000fe200078e0a03 */
[----:B------:R-:W-:-:S05]  /*0230*/  @!P2 LOP3.LUT R3, RZ, c[0x0][0x180], RZ, 0x33, !PT ;  /* 0x00006000ff03aa12 */ /* 0x000fca00078e33ff */
[----:B------:R-:W-:Y:S01]  /*0240*/  IMAD R3, R3, UR4, R2 ;  /* 0x0000000403037c24 */ /* 0x000fe2000f8e0202 */
[----:B------:R-:W-:Y:S02]  /*0250*/  ULDC.64 UR4, c[0x0][0x118] ;  /* 0x0000460000047ab9 */ /* 0x000fe40000000a00 */
[----:B------:R-:W2:Y:S01]  /*0260*/  LDG.E.CONSTANT R8, [R8.64] ;  /* 0x0000000408087981 */ /* 0x000ea2000c1e9900 */
[----:B------:R-:W-:-:S06]  /*0270*/  IMAD.WIDE R10, R3, R10, c[0x0][0x170] ;  /* 0x00005c00030a7625 */ /* 0x000fcc00078e020a */
[----:B------:R0:W3:Y:S01]  /*0280*/  LDG.E.CONSTANT R10, [R10.64] ;  /* 0x000000040a0a7981 */ /* 0x0000e2000c1e9900 */
[----:B------:R-:W-:Y:S02]  /*0290*/  IMAD.MOV.U32 R2, RZ, RZ, 0x2 ;  /* 0x00000002ff027424 */ /* 0x000fe400078e00ff */
[----:B------:R-:W-:-:S04]  /*02a0*/  IMAD.SHL.U32 R5, R3, 0x8, RZ ;  /* 0x0000000803057824 */ /* 0x000fc800078e00ff */
[----:B------:R-:W-:-:S06]  /*02b0*/  IMAD.WIDE R4, R5, R2, c[0x0][0x168] ;  /* 0x00005a0005047625 */ /* 0x000fcc00078e0202 */
[----:B------:R-:W4:Y:S01]  /*02c0*/  LDG.E.128.CONSTANT R4, [R4.64] ;  /* 0x0000000404047981 */ /* 0x000f22000c1e9d00 */
[----:B------:R-:W-:Y:S02]  /*02d0*/  IMAD.MOV.U32 R15, RZ, RZ, 0x64006400 ;  /* 0x64006400ff0f7424 */ /* 0x000fe400078e00ff */
[----:B------:R-:W-:Y:S01]  /*02e0*/  IMAD.MOV.U32 R3, RZ, RZ, 0x2c00 ;  /* 0x00002c00ff037424 */ /* 0x000fe200078e00ff */
[----:B--2---:R-:W-:Y:S02]  /*02f0*/  SHF.R.U32.HI R12, RZ, 0x8, R8 ;  /* 0x00000008ff0c7819 */ /* 0x004fe40000011608 */
[C-C-:B------:R-:W-:Y:S02]  /*0300*/  LOP3.LUT R9, R8.reuse, 0xf000f, R15.reuse, 0xea, !PT ;  /* 0x000f000f08097812 */ /* 0x140fe400078eea0f */
[--C-:B------:R-:W-:Y:S02]  /*0310*/  LOP3.LUT R14, R8, 0xf000f0, R15.reuse, 0xea, !PT ;  /* 0x00f000f0080e7812 */ /* 0x100fe400078eea0f */
[C-C-:B0-----:R-:W-:Y:S01]  /*0320*/  LOP3.LUT R11, R12.reuse, 0xf000f, R15.reuse, 0xea, !PT ;  /* 0x000f000f0c0b7812 */ /* 0x141fe200078eea0f */
[----:B------:R-:W-:Y:S01]  /*0330*/  HADD2 R13, R9, -1024, -1024 ;  /* 0xe400e400090d7430 */ /* 0x000fe20000000000 */
[--C-:B------:R-:W-:Y:S01]  /*0340*/  LOP3.LUT R16, R12, 0xf000f0, R15.reuse, 0xea, !PT ;  /* 0x00f000f00c107812 */ /* 0x100fe200078eea0f */
[-C--:B------:R-:W-:Y:S01]  /*0350*/  HFMA2 R14, R14, R3.reuse.H0_H0, -64, -64 ;  /* 0xd400d4000e0e7431 */ /* 0x080fe20000040003 */
[C-C-:B---3--:R-:W-:Y:S01]  /*0360*/  LOP3.LUT R8, R10.reuse, 0xf000f, R15.reuse, 0xea, !PT ;  /* 0x000f000f0a087812 */ /* 0x148fe200078eea0f */
[----:B------:R-:W-:Y:S01]  /*0370*/  HADD2 R11, R11, -1024, -1024 ;  /* 0xe400e4000b0b7430 */ /* 0x000fe20000000000 */
[----:B------:R-:W-:Y:S01]  /*0380*/  LOP3.LUT R12, R10, 0xf000f0, R15, 0xea, !PT ;  /* 0x00f000f00a0c7812 */ /* 0x000fe200078eea0f */
[----:B------:R-:W-:Y:S01]  /*0390*/  HFMA2 R16, R16, R3.H0_H0, -64, -64 ;  /* 0xd400d40010107431 */ /* 0x000fe20000040003 */
[----:B------:R-:W-:Y:S01]  /*03a0*/  SHF.R.U32.HI R10, RZ, 0x8, R10 ;  /* 0x00000008ff0a7819 */ /* 0x000fe2000001160a */
[----:B------:R-:W-:-:S02]  /*03b0*/  HADD2 R9, R8, -1024, -1024 ;  /* 0xe400e40008097430 */ /* 0x000fc40000000000 */
[-C--:B------:R-:W-:Y:S01]  /*03c0*/  HFMA2 R12, R12, R3.reuse.H0_H0, -64, -64 ;  /* 0xd400d4000c0c7431 */ /* 0x080fe20000040003 */
[C-C-:B------:R-:W-:Y:S02]  /*03d0*/  LOP3.LUT R8, R10.reuse, 0xf000f0, R15.reuse, 0xea, !PT ;  /* 0x00f000f00a087812 */ /* 0x140fe400078eea0f */
[----:B------:R-:W-:Y:S01]  /*03e0*/  LOP3.LUT R10, R10, 0xf000f, R15, 0xea, !PT ;  /* 0x000f000f0a0a7812 */ /* 0x000fe200078eea0f */
[----:B------:R-:W-:Y:S01]  /*03f0*/  HFMA2.MMA R9, R13, 1, 1, -R9 ;  /* 0x3c003c000d097835 */ /* 0x000fe20000100009 */
[----:B------:R-:W-:Y:S02]  /*0400*/  HADD2 R12, R14, -R12 ;  /* 0x8000000c0e0c7230 */ /* 0x000fe40000000000 */
[----:B------:R-:W-:Y:S01]  /*0410*/  HFMA2 R8, R8, R3.H0_H0, -64, -64 ;  /* 0xd400d40008087431 */ /* 0x000fe20000040003 */
[----:B------:R-:W-:Y:S01]  /*0420*/  IMAD.SHL.U32 R3, R0, 0x8, RZ ;  /* 0x0000000800037824 */ /* 0x000fe200078e00ff */
[----:B------:R-:W-:Y:S01]  /*0430*/  HADD2 R10, R10, -1024, -1024 ;  /* 0xe400e4000a0a7430 */ /* 0x000fe20000000000 */
[----:B----4-:R-:W-:Y:S01]  /*0440*/  HFMA2.MMA R9, R9, R4, RZ ;  /* 0x0000000409097235 */ /* 0x010fe200000000ff */
[----:B------:R-:W-:Y:S01]  /*0450*/  HFMA2 R12, R12, R5, RZ.H0_H0 ;  /* 0x000000050c0c7231 */ /* 0x000fe200000400ff */
[----:B------:R-:W-:Y:S01]  /*0460*/  IMAD.WIDE R2, R3, R2, c[0x0][0x178] ;  /* 0x00005e0003027625 */ /* 0x000fe200078e0202 */
[----:B------:R-:W-:Y:S01]  /*0470*/  HADD2 R10, R11, -R10 ;  /* 0x8000000a0b0a7230 */ /* 0x000fe20000000000 */
[----:B------:R-:W-:-:S02]  /*0480*/  HFMA2.MMA R8, R16, 1, 1, -R8 ;  /* 0x3c003c0010087835 */ /* 0x000fc40000100008 */
[----:B------:R-:W-:Y:S01]  /*0490*/  SHF.R.U32.HI R5, RZ, 0x10, R12 ;  /* 0x00000010ff057819 */ /* 0x000fe2000001160c */
[----:B------:R-:W-:Y:S02]  /*04a0*/  STG.E.U16 [R2.64+0x4], R12 ;  /* 0x0000040c02007986 */ /* 0x000fe4000c101504 */
[----:B------:R-:W-:Y:S01]  /*04b0*/  HFMA2.MMA R10, R10, R6, RZ ;  /* 0x000000060a0a7235 */ /* 0x000fe200000000ff */
[----:B------:R-:W-:Y:S01]  /*04c0*/  PRMT R0, R9, 0x7610, R0 ;  /* 0x0000761009007816 */ /* 0x000fe20000000000 */
[----:B------:R-:W-:Y:S01]  /*04d0*/  STG.E.U16 [R2.64+0x6], R5 ;  /* 0x0000060502007986 */ /* 0x000fe2000c101504 */
[----:B------:R-:W-:Y:S02]  /*04e0*/  SHF.R.U32.HI R9, RZ, 0x10, R9 ;  /* 0x00000010ff097819 */ /* 0x000fe40000011609 */
[----:B------:R-:W-:Y:S01]  /*04f0*/  HFMA2 R8, R8, R7, RZ.H0_H0 ;  /* 0x0000000708087231 */ /* 0x000fe200000400ff */
[----:B------:R-:W-:Y:S04]  /*0500*/  STG.E.U16 [R2.64], R0 ;  /* 0x0000000002007986 */ /* 0x000fe8000c101504 */
[----:B------:R-:W-:Y:S01]  /*0510*/  PRMT R4, R10, 0x7610, R4 ;  /* 0x000076100a047816 */ /* 0x000fe20000000004 */
[----:B------:R-:W-:Y:S01]  /*0520*/  STG.E.U16 [R2.64+0x2], R9 ;  /* 0x0000020902007986 */ /* 0x000fe2000c101504 */
[----:B------:R-:W-:-:S02]  /*0530*/  PRMT R6, R8, 0x7610, R6 ;  /* 0x0000761008067816 */ /* 0x000fc40000000006 */
[----:B------:R-:W-:Y:S01]  /*0540*/  SHF.R.U32.HI R7, RZ, 0x10, R10 ;  /* 0x00000010ff077819 */ /* 0x000fe2000001160a */
[----:B------:R-:W-:Y:S01]  /*0550*/  STG.E.U16 [R2.64+0x8], R4 ;  /* 0x0000080402007986 */ /* 0x000fe2000c101504 */
[----:B------:R-:W-:-:S03]  /*0560*/  SHF.R.U32.HI R11, RZ, 0x10, R8 ;  /* 0x00000010ff0b7819 */ /* 0x000fc60000011608 */
[----:B------:R-:W-:Y:S04]  /*0570*/  STG.E.U16 [R2.64+0xc], R6 ;  /* 0x00000c0602007986 */ /* 0x000fe8000c101504 */
[----:B------:R-:W-:Y:S04]  /*0580*/  STG.E.U16 [R2.64+0xa], R7 ;  /* 0x00000a0702007986 */ /* 0x000fe8000c101504 */
[----:B------:R-:W-:Y:S01]  /*0590*/  STG.E.U16 [R2.64+0xe], R11 ;  /* 0x00000e0b02007986 */ /* 0x000fe2000c101504 */
[----:B------:R-:W-:Y:S05]  /*05a0*/  EXIT ;  /* 0x000000000000794d */ /* 0x000fea0003800000 */
.L_x_6:
        /* <DEDUP_REMOVED lines=13> */
.L_x_9:


//--------------------- .nv.shared._ZN4vllm3awq31gemm_forward_4bit_cuda_m16nXk32ILi64EEEviiP6__halfPiS3_S4_iiiS3_ --------------------------
	.section	.nv.shared._ZN4vllm3awq31gemm_forward_4bit_cuda_m16nXk32ILi64EEEviiP6__halfPiS3_S4_iiiS3_,"aw",@nobits
	.sectionflags	@""
	.align	2
.nv.shared._ZN4vllm3awq31gemm_forward_4bit_cuda_m16nXk32ILi64EEEviiP6__halfPiS3_S4_iiiS3_:
	.zero		5888


//--------------------- .nv.global                --------------------------
	.section	.nv.global,"aw",@nobits
.nv.global:
	.type		_ZN46_INTERNAL_2929255b_15_gemm_kernels_cu_085197fa4cuda3std3__48in_placeE,@object
	.size		_ZN46_INTERNAL_2929255b_15_gemm_kernels_cu_085197fa4cuda3std3__48in_placeE,(_ZN46_INTERNAL_2929255b_15_gemm_kernels_cu_085197fa4cuda3std6ranges3__45__cpo8distanceE - _ZN46_INTERNAL_2929255b_15_gemm_kernels_cu_085197fa4cuda3std3__48in_placeE)
_ZN46_INTERNAL_2929255b_15_gemm_kernels_cu_085197fa4cuda3std3__48in_placeE:
	.zero		1
	.type		_ZN46_INTERNAL_2929255b_15_gemm_kernels_cu_085197fa4cuda3std6ranges3__45__cpo8distanceE,@object
	.size		_ZN46_INTERNAL_2929255b_15_gemm_kernels_cu_085197fa4cuda3std6ranges3__45__cpo8distanceE,(_ZN46_INTERNAL_2929255b_15_gemm_kernels_cu_085197fa4cuda3std3__45__cpo6cbeginE - _ZN46_INTERNAL_2929255b_15_gemm_kernels_cu_085197fa4cuda3std6ranges3__45__cpo8distanceE)
_ZN46_INTERNAL_2929255b_15_gemm_kernels_cu_085197fa4cuda3std6ranges3__45__cpo8distanceE:
	.zero		1
	.type		_ZN46_INTERNAL_2929255b_15_gemm_kernels_cu_085197fa4cuda3std3__45__cpo6cbeginE,@object
	.size		_ZN46_INTERNAL_2929255b_15_gemm_kernels_cu_085197fa4cuda3std3__45__cpo6cbeginE,(_ZN46_INTERNAL_2929255b_15_gemm_kernels_cu_085197fa4cuda3std6ranges3__45__cpo7advanceE - _ZN46_INTERNAL_2929255b_15_gemm_kernels_cu_085197fa4cuda3std3__45__cpo6cbeginE)
_ZN46_INTERNAL_2929255b_15_gemm_kernels_cu_085197fa4cuda3std3__45__cpo6cbeginE:
	.zero		1
	.type		_ZN46_INTERNAL_2929255b_15_gemm_kernels_cu_085197fa4cuda3std6ranges3__45__cpo7advanceE,@object
	.size		_ZN46_INTERNAL_2929255b_15_gemm_kernels_cu_085197fa4cuda3std6ranges3__45__cpo7advanceE,(_ZN46_INTERNAL_2929255b_15_gemm_kernels_cu_085197fa4cuda3std3__45__cpo7crbeginE - _ZN46_INTERNAL_2929255b_15_gemm_kernels_cu_085197fa4cuda3std6ranges3__45__cpo7advanceE)
_ZN46_INTERNAL_2929255b_15_gemm_kernels_cu_085197fa4cuda3std6ranges3__45__cpo7advanceE:
	.zero		1
	.type		_ZN46_INTERNAL_2929255b_15_gemm_kernels_cu_085197fa4cuda3std3__45__cpo7crbeginE,@object
	.size		_ZN46_INTERNAL_2929255b_15_gemm_kernels_cu_085197fa4cuda3std3__45__cpo7crbeginE,(_ZN46_INTERNAL_2929255b_15_gemm_kernels_cu_085197fa4cuda3std6ranges3__45__cpo4dataE - _ZN46_INTERNAL_2929255b_15_gemm_kernels_cu_085197fa4cuda3std3__45__cpo7crbeginE)
_ZN46_INTERNAL_2929255b_15_gemm_kernels_cu_085197fa4cuda3std3__45__cpo7crbeginE:
	.zero		1
	.type		_ZN46_INTERNAL_2929255b_15_gemm_kernels_cu_085197fa4cuda3std6ranges3__45__cpo4dataE,@object
	.size		_ZN46_INTERNAL_2929255b_15_gemm_kernels_cu_085197fa4cuda3std6ranges3__45__cpo4dataE,(_ZN46_INTERNAL_2929255b_15_gemm_kernels_cu_085197fa4cuda3std6ranges3__45__cpo5beginE - _ZN46_INTERNAL_2929255b_15_gemm_kernels_cu_085197fa4cuda3std6ranges3__45__cpo4dataE)
_ZN46_INTERNAL_2929255b_15_gemm_kernels_cu_085197fa4cuda3std6ranges3__45__cpo4dataE:
	.zero		1
	.type		_ZN46_INTERNAL_2929255b_15_gemm_kernels_cu_085197fa4cuda3std6ranges3__45__cpo5beginE,@object
	.size		_ZN46_INTERNAL_2929255b_15_gemm_kernels_cu_085197fa4cuda3std6ranges3__45__cpo5beginE,(_ZN46_INTERNAL_2929255b_15_gemm_kernels_cu_085197fa4cuda3std3__448_GLOBAL__N__2929255b_15_gemm_kernels_cu_085197fa6ignoreE - _ZN46_INTERNAL_2929255b_15_gemm_kernels_cu_085197fa4cuda3std6ranges3__45__cpo5beginE)
_ZN46_INTERNAL_2929255b_15_gemm_kernels_cu_085197fa4cuda3std6ranges3__45__cpo5beginE:
	.zero		1
	.type		_ZN46_INTERNAL_2929255b_15_gemm_kernels_cu_085197fa4cuda3std3__448_GLOBAL__N__2929255b_15_gemm_kernels_cu_085197fa6ignoreE,@object
	.size		_ZN46_INTERNAL_2929255b_15_gemm_kernels_cu_085197fa4cuda3std3__448_GLOBAL__N__2929255b_15_gemm_kernels_cu_085197fa6ignoreE,(_ZN46_INTERNAL_2929255b_15_gemm_kernels_cu_085197fa4cuda3std6ranges3__45__cpo4sizeE - _ZN46_INTERNAL_2929255b_15_gemm_kernels_cu_085197fa4cuda3std3__448_GLOBAL__N__2929255b_15_gemm_kernels_cu_085197fa6ignoreE)
_ZN46_INTERNAL_2929255b_15_gemm_kernels_cu_085197fa4cuda3std3__448_GLOBAL__N__2929255b_15_gemm_kernels_cu_085197fa6ignoreE:
	.zero		1
	.type		_ZN46_INTERNAL_2929255b_15_gemm_kernels_cu_085197fa4cuda3std6ranges3__45__cpo4sizeE,@object
	.size		_ZN46_INTERNAL_2929255b_15_gemm_kernels_cu_085197fa4cuda3std6ranges3__45__cpo4sizeE,(_ZN46_INTERNAL_2929255b_15_gemm_kernels_cu_085197fa4cuda3std3__45__cpo5beginE - _ZN46_INTERNAL_2929255b_15_gemm_kernels_cu_085197fa4cuda3std6ranges3__45__cpo4sizeE)
_ZN46_INTERNAL_2929255b_15_gemm_kernels_cu_085197fa4cuda3std6ranges3__45__cpo4sizeE:
	.zero		1
	.type		_ZN46_INTERNAL_2929255b_15_gemm_kernels_cu_085197fa4cuda3std3__45__cpo5beginE,@object
	.size		_ZN46_INTERNAL_2929255b_15_gemm_kernels_cu_085197fa4cuda3std3__45__cpo5beginE,(_ZN46_INTERNAL_2929255b_15_gemm_kernels_cu_085197fa4cuda3std6ranges3__45__cpo6cbeginE - _ZN46_INTERNAL_2929255b_15_gemm_kernels_cu_085197fa4cuda3std3__45__cpo5beginE)
_ZN46_INTERNAL_2929255b_15_gemm_kernels_cu_085197fa4cuda3std3__45__cpo5beginE:
	.zero		1
	.type		_ZN46_INTERNAL_2929255b_15_gemm_kernels_cu_085197fa4cuda3std6ranges3__45__cpo6cbeginE,@object
	.size		_ZN46_INTERNAL_2929255b_15_gemm_kernels_cu_085197fa4cuda3std6ranges3__45__cpo6cbeginE,(_ZN46_INTERNAL_2929255b_15_gemm_kernels_cu_085197fa4cuda3std3__45__cpo6rbeginE - _ZN46_INTERNAL_2929255b_15_gemm_kernels_cu_085197fa4cuda3std6ranges3__45__cpo6cbeginE)
_ZN46_INTERNAL_2929255b_15_gemm_kernels_cu_085197fa4cuda3std6ranges3__45__cpo6cbeginE:
	.zero		1
	.type		_ZN46_INTERNAL_2929255b_15_gemm_kernels_cu_085197fa4cuda3std3__45__cpo6rbeginE,@object
	.size		_ZN46_INTERNAL_2929255b_15_gemm_kernels_cu_085197fa4cuda3std3__45__cpo6rbeginE,(_ZN46_INTERNAL_2929255b_15_gemm_kernels_cu_085197fa4cuda3std6ranges3__45__cpo4nextE - _ZN46_INTERNAL_2929255b_15_gemm_kernels_cu_085197fa4cuda3std3__45__cpo6rbeginE)
_ZN46_INTERNAL_2929255b_15_gemm_kernels_cu_085197fa4cuda3std3__45__cpo6rbeginE:
	.zero		1
	.type		_ZN46_INTERNAL_2929255b_15_gemm_kernels_cu_085197fa4cuda3std6ranges3__45__cpo4nextE,@object
	.size		_ZN46_INTERNAL_2929255b_15_gemm_kernels_cu_085197fa4cuda3std6ranges3__45__cpo4nextE,(_ZN46_INTERNAL_2929255b_15_gemm_kernels_cu_085197fa4cuda3std6ranges3__45__cpo4swapE - _ZN46_INTERNAL_2929255b_15_gemm_kernels_cu_085197fa4cuda3std6ranges3__45__cpo4nextE)
_ZN46_INTERNAL_2929255b_15_gemm_kernels_cu_085197fa4cuda3std6ranges3__45__cpo4nextE:
	.zero		1
	.type		_ZN46_INTERNAL_2929255b_15_gemm_kernels_cu_085197fa4cuda3std6ranges3__45__cpo4swapE,@object
	.size		_ZN46_INTERNAL_2929255b_15_gemm_kernels_cu_085197fa4cuda3std6ranges3__45__cpo4swapE,(_ZN46_INTERNAL_2929255b_15_gemm_kernels_cu_085197fa4cuda3std3__420unreachable_sentinelE - _ZN46_INTERNAL_2929255b_15_gemm_kernels_cu_085197fa4cuda3std6ranges3__45__cpo4swapE)
_ZN46_INTERNAL_2929255b_15_gemm_kernels_cu_085197fa4cuda3std6ranges3__45__cpo4swapE:
	.zero		1
	.type		_ZN46_INTERNAL_2929255b_15_gemm_kernels_cu_085197fa4cuda3std3__420unreachable_sentinelE,@object
	.size		_ZN46_INTERNAL_2929255b_15_gemm_kernels_cu_085197fa4cuda3std3__420unreachable_sentinelE,(_ZN46_INTERNAL_2929255b_15_gemm_kernels_cu_085197fa6thrust23THRUST_300001_SM_800_NS6system6detail10sequential3seqE - _ZN46_INTERNAL_2929255b_15_gemm_kernels_cu_085197fa4cuda3std3__420unreachable_sentinelE)
_ZN46_INTERNAL_2929255b_15_gemm_kernels_cu_085197fa4cuda3std3__420unreachable_sentinelE:
	.zero		1
	.type		_ZN46_INTERNAL_2929255b_15_gemm_kernels_cu_085197fa6thrust23THRUST_300001_SM_800_NS6system6detail10sequential3seqE,@object
	.size		_ZN46_INTERNAL_2929255b_15_gemm_kernels_cu_085197fa6thrust23THRUST_300001_SM_800_NS6system6detail10sequential3seqE,(_ZN46_INTERNAL_2929255b_15_gemm_kernels_cu_085197fa4cuda3std3__45__cpo4cendE - _ZN46_INTERNAL_2929255b_15_gemm_kernels_cu_085197fa6thrust23THRUST_300001_SM_800_NS6system6detail10sequential3seqE)
_ZN46_INTERNAL_2929255b_15_gemm_kernels_cu_085197fa6thrust23THRUST_300001_SM_800_NS6system6detail10sequential3seqE:
	.zero		1
	.type		_ZN46_INTERNAL_2929255b_15_gemm_kernels_cu_085197fa4cuda3std3__45__cpo4cendE,@object
	.size		_ZN46_INTERNAL_2929255b_15_gemm_kernels_cu_085197fa4cuda3std3__45__cpo4cendE,(_ZN46_INTERNAL_2929255b_15_gemm_kernels_cu_085197fa4cuda3std6ranges3__45__cpo9iter_swapE - _ZN46_INTERNAL_2929255b_15_gemm_kernels_cu_085197fa4cuda3std3__45__cpo4cendE)
_ZN46_INTERNAL_2929255b_15_gemm_kernels_cu_085197fa4cuda3std3__45__cpo4cendE:
	.zero		1
	.type		_ZN46_INTERNAL_2929255b_15_gemm_kernels_cu_085197fa4cuda3std6ranges3__45__cpo9iter_swapE,@object
	.size		_ZN46_INTERNAL_2929255b_15_gemm_kernels_cu_085197fa4cuda3std6ranges3__45__cpo9iter_swapE,(_ZN46_INTERNAL_2929255b_15_gemm_kernels_cu_085197fa4cuda3std3__45__cpo5crendE - _ZN46_INTERNAL_2929255b_15_gemm_kernels_cu_085197fa4cuda3std6ranges3__45__cpo9iter_swapE)
_ZN46_INTERNAL_2929255b_15_gemm_kernels_cu_085197fa4cuda3std6ranges3__45__cpo9iter_swapE:
	.zero		1
	.type		_ZN46_INTERNAL_2929255b_15_gemm_kernels_cu_085197fa4cuda3std3__45__cpo5crendE,@object
	.size		_ZN46_INTERNAL_2929255b_15_gemm_kernels_cu_085197fa4cuda3std3__45__cpo5crendE,(_ZN46_INTERNAL_2929255b_15_gemm_kernels_cu_085197fa4cuda3std6ranges3__45__cpo5cdataE - _ZN46_INTERNAL_2929255b_15_gemm_kernels_cu_085197fa4cuda3std3__45__cpo5crendE)
_ZN46_INTERNAL_2929255b_15_gemm_kernels_cu_085197fa4cuda3std3__45__cpo5crendE:
	.zero		1
	.type		_ZN46_INTERNAL_2929255b_15_gemm_kernels_cu_085197fa4cuda3std6ranges3__45__cpo5cdataE,@object
	.size		_ZN46_INTERNAL_2929255b_15_gemm_kernels_cu_085197fa4cuda3std6ranges3__45__cpo5cdataE,(_ZN46_INTERNAL_2929255b_15_gemm_kernels_cu_085197fa4cuda3std6ranges3__45__cpo3endE - _ZN46_INTERNAL_2929255b_15_gemm_kernels_cu_085197fa4cuda3std6ranges3__45__cpo5cdataE)
_ZN46_INTERNAL_2929255b_15_gemm_kernels_cu_085197fa4cuda3std6ranges3__45__cpo5cdataE:
	.zero		1
	.type		_ZN46_INTERNAL_2929255b_15_gemm_kernels_cu_085197fa4cuda3std6ranges3__45__cpo3endE,@object
	.size		_ZN46_INTERNAL_2929255b_15_gemm_kernels_cu_085197fa4cuda3std6ranges3__45__cpo3endE,(_ZN46_INTERNAL_2929255b_15_gemm_kernels_cu_085197fa4cuda3std3__419piecewise_constructE - _ZN46_INTERNAL_2929255b_15_gemm_kernels_cu_085197fa4cuda3std6ranges3__45__cpo3endE)
_ZN46_INTERNAL_2929255b_15_gemm_kernels_cu_085197fa4cuda3std6ranges3__45__cpo3endE:
	.zero		1
	.type		_ZN46_INTERNAL_2929255b_15_gemm_kernels_cu_085197fa4cuda3std3__419piecewise_constructE,@object
	.size		_ZN46_INTERNAL_2929255b_15_gemm_kernels_cu_085197fa4cuda3std3__419piecewise_constructE,(_ZN46_INTERNAL_2929255b_15_gemm_kernels_cu_085197fa4cuda3std6ranges3__45__cpo5ssizeE - _ZN46_INTERNAL_2929255b_15_gemm_kernels_cu_085197fa4cuda3std3__419piecewise_constructE)
_ZN46_INTERNAL_2929255b_15_gemm_kernels_cu_085197fa4cuda3std3__419piecewise_constructE:
	.zero		1
	.type		_ZN46_INTERNAL_2929255b_15_gemm_kernels_cu_085197fa4cuda3std6ranges3__45__cpo5ssizeE,@object
	.size		_ZN46_INTERNAL_2929255b_15_gemm_kernels_cu_085197fa4cuda3std6ranges3__45__cpo5ssizeE,(_ZN46_INTERNAL_2929255b_15_gemm_kernels_cu_085197fa4cuda3std3__45__cpo3endE - _ZN46_INTERNAL_2929255b_15_gemm_kernels_cu_085197fa4cuda3std6ranges3__45__cpo5ssizeE)
_ZN46_INTERNAL_2929255b_15_gemm_kernels_cu_085197fa4cuda3std6ranges3__45__cpo5ssizeE:
	.zero		1
	.type		_ZN46_INTERNAL_2929255b_15_gemm_kernels_cu_085197fa4cuda3std3__45__cpo3endE,@object
	.size		_ZN46_INTERNAL_2929255b_15_gemm_kernels_cu_085197fa4cuda3std3__45__cpo3endE,(_ZN46_INTERNAL_2929255b_15_gemm_kernels_cu_085197fa4cuda3std6ranges3__45__cpo4cendE - _ZN46_INTERNAL_2929255b_15_gemm_kernels_cu_085197fa4cuda3std3__45__cpo3endE)
_ZN46_INTERNAL_2929255b_15_gemm_kernels_cu_085197fa4cuda3std3__45__cpo3endE:
	.zero		1
	.type		_ZN46_INTERNAL_2929255b_15_gemm_kernels_cu_085197fa4cuda3std6ranges3__45__cpo4cendE,@object
	.size		_ZN46_INTERNAL_2929255b_15_gemm_kernels_cu_085197fa4cuda3std6ranges3__45__cpo4cendE,(_ZN46_INTERNAL_2929255b_15_gemm_kernels_cu_085197fa4cuda3std3__45__cpo4rendE - _ZN46_INTERNAL_2929255b_15_gemm_kernels_cu_085197fa4cuda3std6ranges3__45__cpo4cendE)
_ZN46_INTERNAL_2929255b_15_gemm_kernels_cu_085197fa4cuda3std6ranges3__45__cpo4cendE:
	.zero		1
	.type		_ZN46_INTERNAL_2929255b_15_gemm_kernels_cu_085197fa4cuda3std3__45__cpo4rendE,@object
	.size		_ZN46_INTERNAL_2929255b_15_gemm_kernels_cu_085197fa4cuda3std3__45__cpo4rendE,(_ZN46_INTERNAL_2929255b_15_gemm_kernels_cu_085197fa4cuda3std6ranges3__45__cpo4prevE - _ZN46_INTERNAL_2929255b_15_gemm_kernels_cu_085197fa4cuda3std3__45__cpo4rendE)
_ZN46_INTERNAL_2929255b_15_gemm_kernels_cu_085197fa4cuda3std3__45__cpo4rendE:
	.zero		1
	.type		_ZN46_INTERNAL_2929255b_15_gemm_kernels_cu_085197fa4cuda3std6ranges3__45__cpo4prevE,@object
	.size		_ZN46_INTERNAL_2929255b_15_gemm_kernels_cu_085197fa4cuda3std6ranges3__45__cpo4prevE,(_ZN46_INTERNAL_2929255b_15_gemm_kernels_cu_085197fa4cuda3std6ranges3__45__cpo9iter_moveE - _ZN46_INTERNAL_2929255b_15_gemm_kernels_cu_085197fa4cuda3std6ranges3__45__cpo4prevE)
_ZN46_INTERNAL_2929255b_15_gemm_kernels_cu_085197fa4cuda3std6ranges3__45__cpo4prevE:
	.zero		1
	.type		_ZN46_INTERNAL_2929255b_15_gemm_kernels_cu_085197fa4cuda3std6ranges3__45__cpo9iter_moveE,@object
	.size		_ZN46_INTERNAL_2929255b_15_gemm_kernels_cu_085197fa4cuda3std6ranges3__45__cpo9iter_moveE,(.L_13 - _ZN46_INTERNAL_2929255b_15_gemm_kernels_cu_085197fa4cuda3std6ranges3__45__cpo9iter_moveE)
_ZN46_INTERNAL_2929255b_15_gemm_kernels_cu_085197fa4cuda3std6ranges3__45__cpo9iter_moveE:
	.zero		1
.L_13:


//--------------------- .nv.shared._ZN4vllm3awq31gemm_forward_4bit_cuda_m16nXk32ILi128EEEviiP6__halfPiS3_S4_iiiS3_ --------------------------
	.section	.nv.shared._ZN4vllm3awq31gemm_forward_4bit_cuda_m16nXk32ILi128EEEviiP6__halfPiS3_S4_iiiS3_,"aw",@nobits
	.sectionflags	@""
	.align	2
.nv.shared._ZN4vllm3awq31gemm_forward_4bit_cuda_m16nXk32ILi128EEEviiP6__halfPiS3_S4_iiiS3_:
	.zero		9984
